//
// Generated by NVIDIA NVVM Compiler
//
// Compiler Build ID: CL-36424714
// Cuda compilation tools, release 13.0, V13.0.88
// Based on NVVM 20.0.0
//

.version 9.0
.target sm_100
.address_size 64

	// .globl	_ZN6oscean13interpolation3gpu4cuda26bicubicInterpolationKernelEPKfPfiiiifffff
// _ZZN6oscean13interpolation3gpu4cuda35bicubicInterpolationOptimizedKernelEPKfPfiiiifffffE10sharedData has been demoted

.visible .entry _ZN6oscean13interpolation3gpu4cuda26bicubicInterpolationKernelEPKfPfiiiifffff(
	.param .u64 .ptr .align 1 _ZN6oscean13interpolation3gpu4cuda26bicubicInterpolationKernelEPKfPfiiiifffff_param_0,
	.param .u64 .ptr .align 1 _ZN6oscean13interpolation3gpu4cuda26bicubicInterpolationKernelEPKfPfiiiifffff_param_1,
	.param .u32 _ZN6oscean13interpolation3gpu4cuda26bicubicInterpolationKernelEPKfPfiiiifffff_param_2,
	.param .u32 _ZN6oscean13interpolation3gpu4cuda26bicubicInterpolationKernelEPKfPfiiiifffff_param_3,
	.param .u32 _ZN6oscean13interpolation3gpu4cuda26bicubicInterpolationKernelEPKfPfiiiifffff_param_4,
	.param .u32 _ZN6oscean13interpolation3gpu4cuda26bicubicInterpolationKernelEPKfPfiiiifffff_param_5,
	.param .f32 _ZN6oscean13interpolation3gpu4cuda26bicubicInterpolationKernelEPKfPfiiiifffff_param_6,
	.param .f32 _ZN6oscean13interpolation3gpu4cuda26bicubicInterpolationKernelEPKfPfiiiifffff_param_7,
	.param .f32 _ZN6oscean13interpolation3gpu4cuda26bicubicInterpolationKernelEPKfPfiiiifffff_param_8,
	.param .f32 _ZN6oscean13interpolation3gpu4cuda26bicubicInterpolationKernelEPKfPfiiiifffff_param_9,
	.param .f32 _ZN6oscean13interpolation3gpu4cuda26bicubicInterpolationKernelEPKfPfiiiifffff_param_10
)
{
	.reg .pred 	%p<24>;
	.reg .b32 	%r<66>;
	.reg .b32 	%f<146>;
	.reg .b64 	%rd<39>;

	ld.param.u64 	%rd1, [_ZN6oscean13interpolation3gpu4cuda26bicubicInterpolationKernelEPKfPfiiiifffff_param_0];
	ld.param.u64 	%rd2, [_ZN6oscean13interpolation3gpu4cuda26bicubicInterpolationKernelEPKfPfiiiifffff_param_1];
	ld.param.u32 	%r5, [_ZN6oscean13interpolation3gpu4cuda26bicubicInterpolationKernelEPKfPfiiiifffff_param_2];
	ld.param.u32 	%r6, [_ZN6oscean13interpolation3gpu4cuda26bicubicInterpolationKernelEPKfPfiiiifffff_param_3];
	ld.param.u32 	%r7, [_ZN6oscean13interpolation3gpu4cuda26bicubicInterpolationKernelEPKfPfiiiifffff_param_4];
	ld.param.u32 	%r9, [_ZN6oscean13interpolation3gpu4cuda26bicubicInterpolationKernelEPKfPfiiiifffff_param_5];
	ld.param.f32 	%f5, [_ZN6oscean13interpolation3gpu4cuda26bicubicInterpolationKernelEPKfPfiiiifffff_param_6];
	ld.param.f32 	%f6, [_ZN6oscean13interpolation3gpu4cuda26bicubicInterpolationKernelEPKfPfiiiifffff_param_7];
	ld.param.f32 	%f7, [_ZN6oscean13interpolation3gpu4cuda26bicubicInterpolationKernelEPKfPfiiiifffff_param_8];
	ld.param.f32 	%f8, [_ZN6oscean13interpolation3gpu4cuda26bicubicInterpolationKernelEPKfPfiiiifffff_param_9];
	ld.param.f32 	%f145, [_ZN6oscean13interpolation3gpu4cuda26bicubicInterpolationKernelEPKfPfiiiifffff_param_10];
	mov.u32 	%r10, %ctaid.x;
	mov.u32 	%r11, %ntid.x;
	mov.u32 	%r12, %tid.x;
	mad.lo.s32 	%r1, %r10, %r11, %r12;
	mov.u32 	%r13, %ctaid.y;
	mov.u32 	%r14, %ntid.y;
	mov.u32 	%r15, %tid.y;
	mad.lo.s32 	%r16, %r13, %r14, %r15;
	setp.ge.s32 	%p1, %r1, %r7;
	setp.ge.s32 	%p2, %r16, %r9;
	or.pred  	%p3, %p1, %p2;
	@%p3 bra 	$L__BB0_5;
	sub.f32 	%f10, %f6, %f5;
	cvt.rn.f32.s32 	%f11, %r1;
	mul.f32 	%f12, %f10, %f11;
	add.s32 	%r17, %r7, -1;
	cvt.rn.f32.s32 	%f13, %r17;
	div.rn.f32 	%f14, %f12, %f13;
	add.f32 	%f15, %f5, %f14;
	sub.f32 	%f16, %f8, %f7;
	cvt.rn.f32.u32 	%f17, %r16;
	mul.f32 	%f18, %f16, %f17;
	add.s32 	%r18, %r9, -1;
	cvt.rn.f32.u32 	%f19, %r18;
	div.rn.f32 	%f20, %f18, %f19;
	add.f32 	%f21, %f7, %f20;
	sub.f32 	%f22, %f15, %f5;
	div.rn.f32 	%f23, %f22, %f10;
	add.s32 	%r3, %r5, -1;
	cvt.rn.f32.s32 	%f24, %r3;
	mul.f32 	%f1, %f23, %f24;
	sub.f32 	%f25, %f21, %f7;
	div.rn.f32 	%f26, %f25, %f16;
	add.s32 	%r4, %r6, -1;
	cvt.rn.f32.s32 	%f27, %r4;
	mul.f32 	%f28, %f26, %f27;
	add.s32 	%r19, %r5, -2;
	cvt.rn.f32.s32 	%f29, %r19;
	setp.gt.f32 	%p4, %f1, %f29;
	min.f32 	%f30, %f1, %f28;
	setp.lt.f32 	%p5, %f30, 0f3F800000;
	or.pred  	%p6, %p5, %p4;
	@%p6 bra 	$L__BB0_4;
	add.s32 	%r20, %r6, -2;
	cvt.rn.f32.s32 	%f31, %r20;
	setp.gt.f32 	%p7, %f28, %f31;
	@%p7 bra 	$L__BB0_4;
	cvta.to.global.u64 	%rd3, %rd1;
	cvt.rmi.s32.f32 	%r21, %f1;
	cvt.rmi.s32.f32 	%r22, %f28;
	cvt.rn.f32.s32 	%f32, %r21;
	sub.f32 	%f33, %f1, %f32;
	cvt.rn.f32.s32 	%f34, %r22;
	sub.f32 	%f35, %f28, %f34;
	mul.f32 	%f36, %f33, %f33;
	mul.f32 	%f37, %f33, %f36;
	mul.f32 	%f38, %f37, 0f3F000000;
	sub.f32 	%f39, %f36, %f38;
	mul.f32 	%f40, %f33, 0f3F000000;
	sub.f32 	%f41, %f39, %f40;
	mul.f32 	%f42, %f37, 0f3FC00000;
	mul.f32 	%f43, %f36, 0f40200000;
	sub.f32 	%f44, %f42, %f43;
	add.f32 	%f45, %f44, 0f3F800000;
	add.f32 	%f46, %f36, %f36;
	sub.f32 	%f47, %f46, %f42;
	add.f32 	%f48, %f40, %f47;
	mul.f32 	%f49, %f36, 0f3F000000;
	sub.f32 	%f50, %f38, %f49;
	mul.f32 	%f51, %f35, %f35;
	mul.f32 	%f52, %f35, %f51;
	mul.f32 	%f53, %f52, 0f3F000000;
	sub.f32 	%f54, %f51, %f53;
	mul.f32 	%f55, %f35, 0f3F000000;
	sub.f32 	%f56, %f54, %f55;
	mul.f32 	%f57, %f52, 0f3FC00000;
	mul.f32 	%f58, %f51, 0f40200000;
	sub.f32 	%f59, %f57, %f58;
	add.f32 	%f60, %f59, 0f3F800000;
	add.f32 	%f61, %f51, %f51;
	sub.f32 	%f62, %f61, %f57;
	add.f32 	%f63, %f55, %f62;
	mul.f32 	%f64, %f51, 0f3F000000;
	sub.f32 	%f65, %f53, %f64;
	add.s32 	%r23, %r21, -1;
	min.s32 	%r24, %r23, %r3;
	max.s32 	%r25, %r24, 0;
	add.s32 	%r26, %r22, -1;
	min.s32 	%r27, %r26, %r4;
	max.s32 	%r28, %r27, 0;
	mul.lo.s32 	%r29, %r28, %r5;
	add.s32 	%r30, %r25, %r29;
	mul.wide.s32 	%rd4, %r30, 4;
	add.s64 	%rd5, %rd3, %rd4;
	ld.global.f32 	%f66, [%rd5];
	abs.f32 	%f67, %f66;
	setp.num.f32 	%p8, %f67, %f67;
	selp.f32 	%f68, %f66, %f145, %p8;
	mul.f32 	%f69, %f41, %f68;
	fma.rn.f32 	%f70, %f56, %f69, 0f00000000;
	min.s32 	%r31, %r21, %r3;
	max.s32 	%r32, %r31, 0;
	add.s32 	%r33, %r32, %r29;
	mul.wide.s32 	%rd6, %r33, 4;
	add.s64 	%rd7, %rd3, %rd6;
	ld.global.f32 	%f71, [%rd7];
	abs.f32 	%f72, %f71;
	setp.num.f32 	%p9, %f72, %f72;
	selp.f32 	%f73, %f71, %f145, %p9;
	mul.f32 	%f74, %f45, %f73;
	fma.rn.f32 	%f75, %f56, %f74, %f70;
	add.s32 	%r34, %r21, 1;
	min.s32 	%r35, %r34, %r3;
	max.s32 	%r36, %r35, 0;
	add.s32 	%r37, %r36, %r29;
	mul.wide.s32 	%rd8, %r37, 4;
	add.s64 	%rd9, %rd3, %rd8;
	ld.global.f32 	%f76, [%rd9];
	abs.f32 	%f77, %f76;
	setp.num.f32 	%p10, %f77, %f77;
	selp.f32 	%f78, %f76, %f145, %p10;
	mul.f32 	%f79, %f48, %f78;
	fma.rn.f32 	%f80, %f56, %f79, %f75;
	add.s32 	%r38, %r21, 2;
	min.s32 	%r39, %r38, %r3;
	max.s32 	%r40, %r39, 0;
	add.s32 	%r41, %r40, %r29;
	mul.wide.s32 	%rd10, %r41, 4;
	add.s64 	%rd11, %rd3, %rd10;
	ld.global.f32 	%f81, [%rd11];
	abs.f32 	%f82, %f81;
	setp.num.f32 	%p11, %f82, %f82;
	selp.f32 	%f83, %f81, %f145, %p11;
	mul.f32 	%f84, %f50, %f83;
	fma.rn.f32 	%f85, %f56, %f84, %f80;
	min.s32 	%r42, %r22, %r4;
	max.s32 	%r43, %r42, 0;
	mul.lo.s32 	%r44, %r43, %r5;
	add.s32 	%r45, %r25, %r44;
	mul.wide.s32 	%rd12, %r45, 4;
	add.s64 	%rd13, %rd3, %rd12;
	ld.global.f32 	%f86, [%rd13];
	abs.f32 	%f87, %f86;
	setp.num.f32 	%p12, %f87, %f87;
	selp.f32 	%f88, %f86, %f145, %p12;
	mul.f32 	%f89, %f41, %f88;
	fma.rn.f32 	%f90, %f60, %f89, %f85;
	add.s32 	%r46, %r32, %r44;
	mul.wide.s32 	%rd14, %r46, 4;
	add.s64 	%rd15, %rd3, %rd14;
	ld.global.f32 	%f91, [%rd15];
	abs.f32 	%f92, %f91;
	setp.num.f32 	%p13, %f92, %f92;
	selp.f32 	%f93, %f91, %f145, %p13;
	mul.f32 	%f94, %f45, %f93;
	fma.rn.f32 	%f95, %f60, %f94, %f90;
	add.s32 	%r47, %r36, %r44;
	mul.wide.s32 	%rd16, %r47, 4;
	add.s64 	%rd17, %rd3, %rd16;
	ld.global.f32 	%f96, [%rd17];
	abs.f32 	%f97, %f96;
	setp.num.f32 	%p14, %f97, %f97;
	selp.f32 	%f98, %f96, %f145, %p14;
	mul.f32 	%f99, %f48, %f98;
	fma.rn.f32 	%f100, %f60, %f99, %f95;
	add.s32 	%r48, %r40, %r44;
	mul.wide.s32 	%rd18, %r48, 4;
	add.s64 	%rd19, %rd3, %rd18;
	ld.global.f32 	%f101, [%rd19];
	abs.f32 	%f102, %f101;
	setp.num.f32 	%p15, %f102, %f102;
	selp.f32 	%f103, %f101, %f145, %p15;
	mul.f32 	%f104, %f50, %f103;
	fma.rn.f32 	%f105, %f60, %f104, %f100;
	add.s32 	%r49, %r22, 1;
	min.s32 	%r50, %r49, %r4;
	max.s32 	%r51, %r50, 0;
	mul.lo.s32 	%r52, %r51, %r5;
	add.s32 	%r53, %r25, %r52;
	mul.wide.s32 	%rd20, %r53, 4;
	add.s64 	%rd21, %rd3, %rd20;
	ld.global.f32 	%f106, [%rd21];
	abs.f32 	%f107, %f106;
	setp.num.f32 	%p16, %f107, %f107;
	selp.f32 	%f108, %f106, %f145, %p16;
	mul.f32 	%f109, %f41, %f108;
	fma.rn.f32 	%f110, %f63, %f109, %f105;
	add.s32 	%r54, %r32, %r52;
	mul.wide.s32 	%rd22, %r54, 4;
	add.s64 	%rd23, %rd3, %rd22;
	ld.global.f32 	%f111, [%rd23];
	abs.f32 	%f112, %f111;
	setp.num.f32 	%p17, %f112, %f112;
	selp.f32 	%f113, %f111, %f145, %p17;
	mul.f32 	%f114, %f45, %f113;
	fma.rn.f32 	%f115, %f63, %f114, %f110;
	add.s32 	%r55, %r36, %r52;
	mul.wide.s32 	%rd24, %r55, 4;
	add.s64 	%rd25, %rd3, %rd24;
	ld.global.f32 	%f116, [%rd25];
	abs.f32 	%f117, %f116;
	setp.num.f32 	%p18, %f117, %f117;
	selp.f32 	%f118, %f116, %f145, %p18;
	mul.f32 	%f119, %f48, %f118;
	fma.rn.f32 	%f120, %f63, %f119, %f115;
	add.s32 	%r56, %r40, %r52;
	mul.wide.s32 	%rd26, %r56, 4;
	add.s64 	%rd27, %rd3, %rd26;
	ld.global.f32 	%f121, [%rd27];
	abs.f32 	%f122, %f121;
	setp.num.f32 	%p19, %f122, %f122;
	selp.f32 	%f123, %f121, %f145, %p19;
	mul.f32 	%f124, %f50, %f123;
	fma.rn.f32 	%f125, %f63, %f124, %f120;
	add.s32 	%r57, %r22, 2;
	min.s32 	%r58, %r57, %r4;
	max.s32 	%r59, %r58, 0;
	mul.lo.s32 	%r60, %r59, %r5;
	add.s32 	%r61, %r25, %r60;
	mul.wide.s32 	%rd28, %r61, 4;
	add.s64 	%rd29, %rd3, %rd28;
	ld.global.f32 	%f126, [%rd29];
	abs.f32 	%f127, %f126;
	setp.num.f32 	%p20, %f127, %f127;
	selp.f32 	%f128, %f126, %f145, %p20;
	mul.f32 	%f129, %f41, %f128;
	fma.rn.f32 	%f130, %f65, %f129, %f125;
	add.s32 	%r62, %r32, %r60;
	mul.wide.s32 	%rd30, %r62, 4;
	add.s64 	%rd31, %rd3, %rd30;
	ld.global.f32 	%f131, [%rd31];
	abs.f32 	%f132, %f131;
	setp.num.f32 	%p21, %f132, %f132;
	selp.f32 	%f133, %f131, %f145, %p21;
	mul.f32 	%f134, %f45, %f133;
	fma.rn.f32 	%f135, %f65, %f134, %f130;
	add.s32 	%r63, %r36, %r60;
	mul.wide.s32 	%rd32, %r63, 4;
	add.s64 	%rd33, %rd3, %rd32;
	ld.global.f32 	%f136, [%rd33];
	abs.f32 	%f137, %f136;
	setp.num.f32 	%p22, %f137, %f137;
	selp.f32 	%f138, %f136, %f145, %p22;
	mul.f32 	%f139, %f48, %f138;
	fma.rn.f32 	%f140, %f65, %f139, %f135;
	add.s32 	%r64, %r40, %r60;
	mul.wide.s32 	%rd34, %r64, 4;
	add.s64 	%rd35, %rd3, %rd34;
	ld.global.f32 	%f141, [%rd35];
	abs.f32 	%f142, %f141;
	setp.num.f32 	%p23, %f142, %f142;
	selp.f32 	%f143, %f141, %f145, %p23;
	mul.f32 	%f144, %f50, %f143;
	fma.rn.f32 	%f145, %f65, %f144, %f140;
$L__BB0_4:
	mad.lo.s32 	%r65, %r7, %r16, %r1;
	cvta.to.global.u64 	%rd36, %rd2;
	mul.wide.s32 	%rd37, %r65, 4;
	add.s64 	%rd38, %rd36, %rd37;
	st.global.f32 	[%rd38], %f145;
$L__BB0_5:
	ret;

}
	// .globl	_ZN6oscean13interpolation3gpu4cuda35bicubicInterpolationOptimizedKernelEPKfPfiiiifffff
.visible .entry _ZN6oscean13interpolation3gpu4cuda35bicubicInterpolationOptimizedKernelEPKfPfiiiifffff(
	.param .u64 .ptr .align 1 _ZN6oscean13interpolation3gpu4cuda35bicubicInterpolationOptimizedKernelEPKfPfiiiifffff_param_0,
	.param .u64 .ptr .align 1 _ZN6oscean13interpolation3gpu4cuda35bicubicInterpolationOptimizedKernelEPKfPfiiiifffff_param_1,
	.param .u32 _ZN6oscean13interpolation3gpu4cuda35bicubicInterpolationOptimizedKernelEPKfPfiiiifffff_param_2,
	.param .u32 _ZN6oscean13interpolation3gpu4cuda35bicubicInterpolationOptimizedKernelEPKfPfiiiifffff_param_3,
	.param .u32 _ZN6oscean13interpolation3gpu4cuda35bicubicInterpolationOptimizedKernelEPKfPfiiiifffff_param_4,
	.param .u32 _ZN6oscean13interpolation3gpu4cuda35bicubicInterpolationOptimizedKernelEPKfPfiiiifffff_param_5,
	.param .f32 _ZN6oscean13interpolation3gpu4cuda35bicubicInterpolationOptimizedKernelEPKfPfiiiifffff_param_6,
	.param .f32 _ZN6oscean13interpolation3gpu4cuda35bicubicInterpolationOptimizedKernelEPKfPfiiiifffff_param_7,
	.param .f32 _ZN6oscean13interpolation3gpu4cuda35bicubicInterpolationOptimizedKernelEPKfPfiiiifffff_param_8,
	.param .f32 _ZN6oscean13interpolation3gpu4cuda35bicubicInterpolationOptimizedKernelEPKfPfiiiifffff_param_9,
	.param .f32 _ZN6oscean13interpolation3gpu4cuda35bicubicInterpolationOptimizedKernelEPKfPfiiiifffff_param_10
)
{
	.reg .pred 	%p<22>;
	.reg .b32 	%r<66>;
	.reg .b32 	%f<152>;
	.reg .b64 	%rd<16>;
	// demoted variable
	.shared .align 4 .b8 _ZZN6oscean13interpolation3gpu4cuda35bicubicInterpolationOptimizedKernelEPKfPfiiiifffffE10sharedData[1936];
	ld.param.u32 	%r17, [_ZN6oscean13interpolation3gpu4cuda35bicubicInterpolationOptimizedKernelEPKfPfiiiifffff_param_2];
	ld.param.u32 	%r18, [_ZN6oscean13interpolation3gpu4cuda35bicubicInterpolationOptimizedKernelEPKfPfiiiifffff_param_3];
	ld.param.u32 	%r19, [_ZN6oscean13interpolation3gpu4cuda35bicubicInterpolationOptimizedKernelEPKfPfiiiifffff_param_4];
	ld.param.u32 	%r20, [_ZN6oscean13interpolation3gpu4cuda35bicubicInterpolationOptimizedKernelEPKfPfiiiifffff_param_5];
	ld.param.f32 	%f10, [_ZN6oscean13interpolation3gpu4cuda35bicubicInterpolationOptimizedKernelEPKfPfiiiifffff_param_6];
	ld.param.f32 	%f13, [_ZN6oscean13interpolation3gpu4cuda35bicubicInterpolationOptimizedKernelEPKfPfiiiifffff_param_7];
	ld.param.f32 	%f11, [_ZN6oscean13interpolation3gpu4cuda35bicubicInterpolationOptimizedKernelEPKfPfiiiifffff_param_8];
	ld.param.f32 	%f14, [_ZN6oscean13interpolation3gpu4cuda35bicubicInterpolationOptimizedKernelEPKfPfiiiifffff_param_9];
	mov.u32 	%r21, %ctaid.x;
	mov.u32 	%r1, %ntid.x;
	mul.lo.s32 	%r22, %r21, %r1;
	mov.u32 	%r2, %tid.x;
	add.s32 	%r3, %r22, %r2;
	mov.u32 	%r23, %ctaid.y;
	mov.u32 	%r4, %ntid.y;
	mul.lo.s32 	%r24, %r23, %r4;
	mov.u32 	%r64, %tid.y;
	add.s32 	%r6, %r24, %r64;
	sub.f32 	%f1, %f13, %f10;
	add.s32 	%r25, %r22, -1;
	cvt.rn.f32.u32 	%f15, %r25;
	mul.f32 	%f16, %f1, %f15;
	add.s32 	%r26, %r19, -1;
	cvt.rn.f32.s32 	%f2, %r26;
	div.rn.f32 	%f17, %f16, %f2;
	add.f32 	%f18, %f10, %f17;
	add.s32 	%r27, %r22, %r1;
	add.s32 	%r28, %r27, 1;
	cvt.rn.f32.u32 	%f19, %r28;
	mul.f32 	%f20, %f1, %f19;
	div.rn.f32 	%f21, %f20, %f2;
	add.f32 	%f22, %f10, %f21;
	sub.f32 	%f3, %f14, %f11;
	add.s32 	%r29, %r24, -1;
	cvt.rn.f32.u32 	%f23, %r29;
	mul.f32 	%f24, %f3, %f23;
	add.s32 	%r7, %r20, -1;
	cvt.rn.f32.s32 	%f25, %r7;
	div.rn.f32 	%f26, %f24, %f25;
	add.f32 	%f27, %f11, %f26;
	add.s32 	%r30, %r24, %r4;
	add.s32 	%r31, %r30, 1;
	cvt.rn.f32.u32 	%f28, %r31;
	mul.f32 	%f29, %f3, %f28;
	div.rn.f32 	%f30, %f29, %f25;
	add.f32 	%f31, %f11, %f30;
	sub.f32 	%f32, %f18, %f10;
	div.rn.f32 	%f33, %f32, %f1;
	add.s32 	%r32, %r17, -1;
	cvt.rn.f32.s32 	%f4, %r32;
	mul.f32 	%f34, %f33, %f4;
	cvt.rzi.s32.f32 	%r33, %f34;
	max.s32 	%r8, %r33, 1;
	add.s32 	%r9, %r8, -1;
	sub.f32 	%f35, %f22, %f10;
	div.rn.f32 	%f36, %f35, %f1;
	mul.f32 	%f37, %f36, %f4;
	cvt.rzi.s32.f32 	%r34, %f37;
	add.s32 	%r35, %r34, 2;
	min.s32 	%r36, %r32, %r35;
	sub.f32 	%f38, %f27, %f11;
	div.rn.f32 	%f39, %f38, %f3;
	add.s32 	%r37, %r18, -1;
	cvt.rn.f32.s32 	%f5, %r37;
	mul.f32 	%f40, %f39, %f5;
	cvt.rzi.s32.f32 	%r38, %f40;
	max.s32 	%r39, %r38, 1;
	add.s32 	%r10, %r39, -1;
	sub.f32 	%f41, %f31, %f11;
	div.rn.f32 	%f42, %f41, %f3;
	mul.f32 	%f43, %f42, %f5;
	cvt.rzi.s32.f32 	%r40, %f43;
	add.s32 	%r41, %r40, 2;
	min.s32 	%r42, %r37, %r41;
	sub.s32 	%r11, %r36, %r9;
	sub.s32 	%r12, %r42, %r10;
	setp.gt.s32 	%p2, %r64, %r12;
	@%p2 bra 	$L__BB1_9;
	cvt.u64.u32 	%rd5, %r8;
$L__BB1_2:
	setp.gt.s32 	%p3, %r2, %r11;
	@%p3 bra 	$L__BB1_8;
	add.s32 	%r43, %r64, %r10;
	setp.gt.s32 	%p4, %r43, -1;
	setp.lt.s32 	%p5, %r43, %r18;
	and.pred  	%p1, %p4, %p5;
	mov.u32 	%r65, %r2;
$L__BB1_4:
	add.s32 	%r44, %r65, %r9;
	setp.gt.s32 	%p6, %r44, -1;
	setp.lt.s32 	%p7, %r44, %r17;
	and.pred  	%p8, %p6, %p7;
	and.pred  	%p9, %p8, %p1;
	not.pred 	%p10, %p9;
	@%p10 bra 	$L__BB1_6;
	ld.param.u64 	%rd14, [_ZN6oscean13interpolation3gpu4cuda35bicubicInterpolationOptimizedKernelEPKfPfiiiifffff_param_0];
	add.s32 	%r49, %r64, %r10;
	mul.lo.s32 	%r50, %r49, %r17;
	cvt.s64.s32 	%rd3, %r50;
	cvt.s64.s32 	%rd4, %r65;
	add.s64 	%rd6, %rd4, %rd5;
	add.s64 	%rd7, %rd6, %rd3;
	cvta.to.global.u64 	%rd8, %rd14;
	shl.b64 	%rd9, %rd7, 2;
	add.s64 	%rd10, %rd8, %rd9;
	ld.global.f32 	%f44, [%rd10+-4];
	mov.u32 	%r51, _ZZN6oscean13interpolation3gpu4cuda35bicubicInterpolationOptimizedKernelEPKfPfiiiifffffE10sharedData;
	mad.lo.s32 	%r52, %r64, 88, %r51;
	shl.b32 	%r53, %r65, 2;
	add.s32 	%r54, %r52, %r53;
	st.shared.f32 	[%r54], %f44;
	bra.uni 	$L__BB1_7;
$L__BB1_6:
	ld.param.f32 	%f148, [_ZN6oscean13interpolation3gpu4cuda35bicubicInterpolationOptimizedKernelEPKfPfiiiifffff_param_10];
	mov.u32 	%r45, _ZZN6oscean13interpolation3gpu4cuda35bicubicInterpolationOptimizedKernelEPKfPfiiiifffffE10sharedData;
	mad.lo.s32 	%r46, %r64, 88, %r45;
	shl.b32 	%r47, %r65, 2;
	add.s32 	%r48, %r46, %r47;
	st.shared.f32 	[%r48], %f148;
$L__BB1_7:
	add.s32 	%r65, %r65, %r1;
	setp.le.s32 	%p11, %r65, %r11;
	@%p11 bra 	$L__BB1_4;
$L__BB1_8:
	add.s32 	%r64, %r64, %r4;
	setp.le.s32 	%p12, %r64, %r12;
	@%p12 bra 	$L__BB1_2;
$L__BB1_9:
	bar.sync 	0;
	setp.ge.s32 	%p13, %r3, %r19;
	setp.ge.s32 	%p14, %r6, %r20;
	or.pred  	%p15, %p13, %p14;
	@%p15 bra 	$L__BB1_14;
	ld.param.f32 	%f151, [_ZN6oscean13interpolation3gpu4cuda35bicubicInterpolationOptimizedKernelEPKfPfiiiifffff_param_10];
	cvt.rn.f32.s32 	%f45, %r3;
	mul.f32 	%f46, %f1, %f45;
	div.rn.f32 	%f47, %f46, %f2;
	add.f32 	%f48, %f10, %f47;
	cvt.rn.f32.u32 	%f49, %r6;
	mul.f32 	%f50, %f3, %f49;
	cvt.rn.f32.u32 	%f51, %r7;
	div.rn.f32 	%f52, %f50, %f51;
	add.f32 	%f53, %f11, %f52;
	sub.f32 	%f54, %f48, %f10;
	div.rn.f32 	%f55, %f54, %f1;
	mul.f32 	%f56, %f55, %f4;
	sub.f32 	%f57, %f53, %f11;
	div.rn.f32 	%f58, %f57, %f3;
	mul.f32 	%f59, %f58, %f5;
	cvt.rn.f32.u32 	%f60, %r9;
	sub.f32 	%f61, %f56, %f60;
	cvt.rn.f32.u32 	%f62, %r10;
	sub.f32 	%f63, %f59, %f62;
	setp.ltu.f32 	%p16, %f61, 0f3F800000;
	add.s32 	%r55, %r11, -1;
	cvt.rn.f32.s32 	%f64, %r55;
	setp.geu.f32 	%p17, %f61, %f64;
	setp.ltu.f32 	%p18, %f63, 0f3F800000;
	or.pred  	%p19, %p16, %p18;
	or.pred  	%p20, %p19, %p17;
	@%p20 bra 	$L__BB1_13;
	ld.param.f32 	%f151, [_ZN6oscean13interpolation3gpu4cuda35bicubicInterpolationOptimizedKernelEPKfPfiiiifffff_param_10];
	add.s32 	%r56, %r12, -1;
	cvt.rn.f32.s32 	%f66, %r56;
	setp.geu.f32 	%p21, %f63, %f66;
	@%p21 bra 	$L__BB1_13;
	cvt.rzi.s32.f32 	%r57, %f61;
	cvt.rzi.s32.f32 	%r58, %f63;
	cvt.rn.f32.s32 	%f67, %r57;
	sub.f32 	%f68, %f61, %f67;
	cvt.rn.f32.s32 	%f69, %r58;
	sub.f32 	%f70, %f63, %f69;
	mul.f32 	%f71, %f68, %f68;
	mul.f32 	%f72, %f68, %f71;
	mul.f32 	%f73, %f72, 0f3F000000;
	sub.f32 	%f74, %f71, %f73;
	mul.f32 	%f75, %f68, 0f3F000000;
	sub.f32 	%f76, %f74, %f75;
	mul.f32 	%f77, %f72, 0f3FC00000;
	mul.f32 	%f78, %f71, 0f40200000;
	sub.f32 	%f79, %f77, %f78;
	add.f32 	%f80, %f79, 0f3F800000;
	add.f32 	%f81, %f71, %f71;
	sub.f32 	%f82, %f81, %f77;
	add.f32 	%f83, %f75, %f82;
	mul.f32 	%f84, %f71, 0f3F000000;
	sub.f32 	%f85, %f73, %f84;
	mul.f32 	%f86, %f70, %f70;
	mul.f32 	%f87, %f70, %f86;
	mul.f32 	%f88, %f87, 0f3F000000;
	sub.f32 	%f89, %f86, %f88;
	mul.f32 	%f90, %f70, 0f3F000000;
	sub.f32 	%f91, %f89, %f90;
	mul.f32 	%f92, %f87, 0f3FC00000;
	mul.f32 	%f93, %f86, 0f40200000;
	sub.f32 	%f94, %f92, %f93;
	add.f32 	%f95, %f94, 0f3F800000;
	add.f32 	%f96, %f86, %f86;
	sub.f32 	%f97, %f96, %f92;
	add.f32 	%f98, %f90, %f97;
	mul.f32 	%f99, %f86, 0f3F000000;
	sub.f32 	%f100, %f88, %f99;
	mov.u32 	%r59, _ZZN6oscean13interpolation3gpu4cuda35bicubicInterpolationOptimizedKernelEPKfPfiiiifffffE10sharedData;
	mad.lo.s32 	%r60, %r58, 88, %r59;
	shl.b32 	%r61, %r57, 2;
	add.s32 	%r62, %r60, %r61;
	ld.shared.f32 	%f101, [%r62+-92];
	mul.f32 	%f102, %f101, %f76;
	fma.rn.f32 	%f103, %f102, %f91, 0f00000000;
	ld.shared.f32 	%f104, [%r62+-88];
	mul.f32 	%f105, %f104, %f80;
	fma.rn.f32 	%f106, %f105, %f91, %f103;
	ld.shared.f32 	%f107, [%r62+-84];
	mul.f32 	%f108, %f107, %f83;
	fma.rn.f32 	%f109, %f108, %f91, %f106;
	ld.shared.f32 	%f110, [%r62+-80];
	mul.f32 	%f111, %f110, %f85;
	fma.rn.f32 	%f112, %f111, %f91, %f109;
	ld.shared.f32 	%f113, [%r62+-4];
	mul.f32 	%f114, %f113, %f76;
	fma.rn.f32 	%f115, %f114, %f95, %f112;
	ld.shared.f32 	%f116, [%r62];
	mul.f32 	%f117, %f116, %f80;
	fma.rn.f32 	%f118, %f117, %f95, %f115;
	ld.shared.f32 	%f119, [%r62+4];
	mul.f32 	%f120, %f119, %f83;
	fma.rn.f32 	%f121, %f120, %f95, %f118;
	ld.shared.f32 	%f122, [%r62+8];
	mul.f32 	%f123, %f122, %f85;
	fma.rn.f32 	%f124, %f123, %f95, %f121;
	ld.shared.f32 	%f125, [%r62+84];
	mul.f32 	%f126, %f125, %f76;
	fma.rn.f32 	%f127, %f126, %f98, %f124;
	ld.shared.f32 	%f128, [%r62+88];
	mul.f32 	%f129, %f128, %f80;
	fma.rn.f32 	%f130, %f129, %f98, %f127;
	ld.shared.f32 	%f131, [%r62+92];
	mul.f32 	%f132, %f131, %f83;
	fma.rn.f32 	%f133, %f132, %f98, %f130;
	ld.shared.f32 	%f134, [%r62+96];
	mul.f32 	%f135, %f134, %f85;
	fma.rn.f32 	%f136, %f135, %f98, %f133;
	ld.shared.f32 	%f137, [%r62+172];
	mul.f32 	%f138, %f137, %f76;
	fma.rn.f32 	%f139, %f138, %f100, %f136;
	ld.shared.f32 	%f140, [%r62+176];
	mul.f32 	%f141, %f140, %f80;
	fma.rn.f32 	%f142, %f141, %f100, %f139;
	ld.shared.f32 	%f143, [%r62+180];
	mul.f32 	%f144, %f143, %f83;
	fma.rn.f32 	%f145, %f144, %f100, %f142;
	ld.shared.f32 	%f146, [%r62+184];
	mul.f32 	%f147, %f146, %f85;
	fma.rn.f32 	%f151, %f147, %f100, %f145;
$L__BB1_13:
	ld.param.u64 	%rd15, [_ZN6oscean13interpolation3gpu4cuda35bicubicInterpolationOptimizedKernelEPKfPfiiiifffff_param_1];
	mad.lo.s32 	%r63, %r19, %r6, %r3;
	cvta.to.global.u64 	%rd11, %rd15;
	mul.wide.s32 	%rd12, %r63, 4;
	add.s64 	%rd13, %rd11, %rd12;
	st.global.f32 	[%rd13], %f151;
$L__BB1_14:
	ret;

}


// ===== COMPILED SASS (sm_100) =====

	.target	sm_100

	.elftype	@"ET_EXEC"


//--------------------- .note.nv.tkinfo           --------------------------
	.section	.note.nv.tkinfo,"",@"SHT_NOTE"
	.sectionflags	@"SHF_NOTE_NV_TKINFO"
	.tkinfo
        /*0018*/ 	.word	0x00000002
        /*0030*/ 	.string	""
        /*0030*/ 	.string	"ptxas"
        /*0030*/ 	.string	"Cuda compilation tools, release 13.0, V13.0.88"
        /*0030*/ 	.string	"Build cuda_13.0.r13.0/compiler.36424714_0"
        /*0030*/ 	.string	"-arch sm_100 -m 64 "



//--------------------- .note.nv.cuinfo           --------------------------
	.section	.note.nv.cuinfo,"",@"SHT_NOTE"
	.sectionflags	@"SHF_NOTE_NV_CUINFO"
        /*0018*/ 	.short	0x0002
        /*001a*/ 	.short	0x0064
        /*001c*/ 	.short	0x0082
	.zero		2


//--------------------- .nv.info                  --------------------------
	.section	.nv.info,"",@"SHT_CUDA_INFO"
	.align	4


	//----- nvinfo : EIATTR_REGCOUNT
	.align		4
        /*0000*/ 	.byte	0x04, 0x2f
        /*0002*/ 	.short	(.L_1 - .L_0)
	.align		4
.L_0:
        /*0004*/ 	.word	index@(_ZN6oscean13interpolation3gpu4cuda26bicubicInterpolationKernelEPKfPfiiiifffff)
        /*0008*/ 	.word	0x00000020


	//----- nvinfo : EIATTR_FRAME_SIZE
	.align		4
.L_1:
        /*000c*/ 	.byte	0x04, 0x11
        /*000e*/ 	.short	(.L_3 - .L_2)
	.align		4
.L_2:
        /*0010*/ 	.word	index@($__internal_1_$__cuda_sm3x_div_rn_noftz_f32_slowpath)
        /*0014*/ 	.word	0x00000000


	//----- nvinfo : EIATTR_FRAME_SIZE
	.align		4
.L_3:
        /*0018*/ 	.byte	0x04, 0x11
        /*001a*/ 	.short	(.L_5 - .L_4)
	.align		4
.L_4:
        /*001c*/ 	.word	index@(_ZN6oscean13interpolation3gpu4cuda26bicubicInterpolationKernelEPKfPfiiiifffff)
        /*0020*/ 	.word	0x00000000


	//----- nvinfo : EIATTR_REGCOUNT
	.align		4
.L_5:
        /*0024*/ 	.byte	0x04, 0x2f
        /*0026*/ 	.short	(.L_7 - .L_6)
	.align		4
.L_6:
        /*0028*/ 	.word	index@(_ZN6oscean13interpolation3gpu4cuda35bicubicInterpolationOptimizedKernelEPKfPfiiiifffff)
        /*002c*/ 	.word	0x0000001d


	//----- nvinfo : EIATTR_FRAME_SIZE
	.align		4
.L_7:
        /*0030*/ 	.byte	0x04, 0x11
        /*0032*/ 	.short	(.L_9 - .L_8)
	.align		4
.L_8:
        /*0034*/ 	.word	index@($__internal_0_$__cuda_sm3x_div_rn_noftz_f32_slowpath)
        /*0038*/ 	.word	0x00000000


	//----- nvinfo : EIATTR_FRAME_SIZE
	.align		4
.L_9:
        /*003c*/ 	.byte	0x04, 0x11
        /*003e*/ 	.short	(.L_11 - .L_10)
	.align		4
.L_10:
        /*0040*/ 	.word	index@(_ZN6oscean13interpolation3gpu4cuda35bicubicInterpolationOptimizedKernelEPKfPfiiiifffff)
        /*0044*/ 	.word	0x00000000


	//----- nvinfo : EIATTR_MIN_STACK_SIZE
	.align		4
.L_11:
        /*0048*/ 	.byte	0x04, 0x12
        /*004a*/ 	.short	(.L_13 - .L_12)
	.align		4
.L_12:
        /*004c*/ 	.word	index@(_ZN6oscean13interpolation3gpu4cuda35bicubicInterpolationOptimizedKernelEPKfPfiiiifffff)
        /*0050*/ 	.word	0x00000000


	//----- nvinfo : EIATTR_MIN_STACK_SIZE
	.align		4
.L_13:
        /*0054*/ 	.byte	0x04, 0x12
        /*0056*/ 	.short	(.L_15 - .L_14)
	.align		4
.L_14:
        /*0058*/ 	.word	index@(_ZN6oscean13interpolation3gpu4cuda26bicubicInterpolationKernelEPKfPfiiiifffff)
        /*005c*/ 	.word	0x00000000
.L_15:


//--------------------- .nv.compat                --------------------------
	.section	.nv.compat,"",@"SHT_CUDA_COMPAT_INFO"
	.align	4
        /*0000*/ 	.byte	0x02, 0x09, 0x00, 0x00, 0x02, 0x02, 0x01, 0x00, 0x02, 0x05, 0x05, 0x00, 0x03, 0x07, 0x01, 0x01
        /*0010*/ 	.byte	0x02, 0x03, 0x00, 0x00, 0x02, 0x06, 0x01, 0x00, 0x04, 0x0b, 0x08, 0x00, 0x01, 0x00, 0x00, 0x00
        /*0020*/ 	.byte	0x00, 0x00, 0x00, 0x00


//--------------------- .nv.info._ZN6oscean13interpolation3gpu4cuda35bicubicInterpolationOptimizedKernelEPKfPfiiiifffff --------------------------
	.section	.nv.info._ZN6oscean13interpolation3gpu4cuda35bicubicInterpolationOptimizedKernelEPKfPfiiiifffff,"",@"SHT_CUDA_INFO"
	.sectionflags	@""
	.align	4


	//----- nvinfo : EIATTR_CUDA_API_VERSION
	.align		4
        /*0000*/ 	.byte	0x04, 0x37
        /*0002*/ 	.short	(.L_17 - .L_16)
.L_16:
        /*0004*/ 	.word	0x00000082


	//----- nvinfo : EIATTR_KPARAM_INFO
	.align		4
.L_17:
        /*0008*/ 	.byte	0x04, 0x17
        /*000a*/ 	.short	(.L_19 - .L_18)
.L_18:
        /*000c*/ 	.word	0x00000000
        /*0010*/ 	.short	0x000a
        /*0012*/ 	.short	0x0030
        /*0014*/ 	.byte	0x00, 0xf0, 0x11, 0x00


	//----- nvinfo : EIATTR_KPARAM_INFO
	.align		4
.L_19:
        /*0018*/ 	.byte	0x04, 0x17
        /*001a*/ 	.short	(.L_21 - .L_20)
.L_20:
        /*001c*/ 	.word	0x00000000
        /*0020*/ 	.short	0x0009
        /*0022*/ 	.short	0x002c
        /*0024*/ 	.byte	0x00, 0xf0, 0x11, 0x00


	//----- nvinfo : EIATTR_KPARAM_INFO
	.align		4
.L_21:
        /*0028*/ 	.byte	0x04, 0x17
        /*002a*/ 	.short	(.L_23 - .L_22)
.L_22:
        /*002c*/ 	.word	0x00000000
        /*0030*/ 	.short	0x0008
        /*0032*/ 	.short	0x0028
        /*0034*/ 	.byte	0x00, 0xf0, 0x11, 0x00


	//----- nvinfo : EIATTR_KPARAM_INFO
	.align		4
.L_23:
        /*0038*/ 	.byte	0x04, 0x17
        /*003a*/ 	.short	(.L_25 - .L_24)
.L_24:
        /*003c*/ 	.word	0x00000000
        /*0040*/ 	.short	0x0007
        /*0042*/ 	.short	0x0024
        /*0044*/ 	.byte	0x00, 0xf0, 0x11, 0x00


	//----- nvinfo : EIATTR_KPARAM_INFO
	.align		4
.L_25:
        /*0048*/ 	.byte	0x04, 0x17
        /*004a*/ 	.short	(.L_27 - .L_26)
.L_26:
        /*004c*/ 	.word	0x00000000
        /*0050*/ 	.short	0x0006
        /*0052*/ 	.short	0x0020
        /*0054*/ 	.byte	0x00, 0xf0, 0x11, 0x00


	//----- nvinfo : EIATTR_KPARAM_INFO
	.align		4
.L_27:
        /*0058*/ 	.byte	0x04, 0x17
        /*005a*/ 	.short	(.L_29 - .L_28)
.L_28:
        /*005c*/ 	.word	0x00000000
        /*0060*/ 	.short	0x0005
        /*0062*/ 	.short	0x001c
        /*0064*/ 	.byte	0x00, 0xf0, 0x11, 0x00


	//----- nvinfo : EIATTR_KPARAM_INFO
	.align		4
.L_29:
        /*0068*/ 	.byte	0x04, 0x17
        /*006a*/ 	.short	(.L_31 - .L_30)
.L_30:
        /*006c*/ 	.word	0x00000000
        /*0070*/ 	.short	0x0004
        /*0072*/ 	.short	0x0018
        /*0074*/ 	.byte	0x00, 0xf0, 0x11, 0x00


	//----- nvinfo : EIATTR_KPARAM_INFO
	.align		4
.L_31:
        /*0078*/ 	.byte	0x04, 0x17
        /*007a*/ 	.short	(.L_33 - .L_32)
.L_32:
        /*007c*/ 	.word	0x00000000
        /*0080*/ 	.short	0x0003
        /*0082*/ 	.short	0x0014
        /*0084*/ 	.byte	0x00, 0xf0, 0x11, 0x00


	//----- nvinfo : EIATTR_KPARAM_INFO
	.align		4
.L_33:
        /*0088*/ 	.byte	0x04, 0x17
        /*008a*/ 	.short	(.L_35 - .L_34)
.L_34:
        /*008c*/ 	.word	0x00000000
        /*0090*/ 	.short	0x0002
        /*0092*/ 	.short	0x0010
        /*0094*/ 	.byte	0x00, 0xf0, 0x11, 0x00


	//----- nvinfo : EIATTR_KPARAM_INFO
	.align		4
.L_35:
        /*0098*/ 	.byte	0x04, 0x17
        /*009a*/ 	.short	(.L_37 - .L_36)
.L_36:
        /*009c*/ 	.word	0x00000000
        /*00a0*/ 	.short	0x0001
        /*00a2*/ 	.short	0x0008
        /*00a4*/ 	.byte	0x00, 0xf5, 0x21, 0x00


	//----- nvinfo : EIATTR_KPARAM_INFO
	.align		4
.L_37:
        /*00a8*/ 	.byte	0x04, 0x17
        /*00aa*/ 	.short	(.L_39 - .L_38)
.L_38:
        /*00ac*/ 	.word	0x00000000
        /*00b0*/ 	.short	0x0000
        /*00b2*/ 	.short	0x0000
        /*00b4*/ 	.byte	0x00, 0xf5, 0x21, 0x00


	//----- nvinfo : EIATTR_SPARSE_MMA_MASK
	.align		4
.L_39:
        /*00b8*/ 	.byte	0x03, 0x50
        /*00ba*/ 	.short	0x0000


	//----- nvinfo : EIATTR_MAXREG_COUNT
	.align		4
        /*00bc*/ 	.byte	0x03, 0x1b
        /*00be*/ 	.short	0x00ff


	//----- nvinfo : EIATTR_NUM_BARRIERS
	.align		4
        /*00c0*/ 	.byte	0x02, 0x4c
        /*00c2*/ 	.byte	0x01
	.zero		1


	//----- nvinfo : EIATTR_MERCURY_ISA_VERSION
	.align		4
        /*00c4*/ 	.byte	0x03, 0x5f
        /*00c6*/ 	.short	0x0101


	//----- nvinfo : EIATTR_VRC_CTA_INIT_COUNT
	.align		4
        /*00c8*/ 	.byte	0x02, 0x4a
	.zero		1
	.zero		1


	//----- nvinfo : EIATTR_EXIT_INSTR_OFFSETS
	.align		4
        /*00cc*/ 	.byte	0x04, 0x1c
        /*00ce*/ 	.short	(.L_41 - .L_40)


	//   ....[0]....
.L_40:
        /*00d0*/ 	.word	0x00000da0


	//   ....[1]....
        /*00d4*/ 	.word	0x000018d0


	//----- nvinfo : EIATTR_CRS_STACK_SIZE
	.align		4
.L_41:
        /*00d8*/ 	.byte	0x04, 0x1e
        /*00da*/ 	.short	(.L_43 - .L_42)
.L_42:
        /*00dc*/ 	.word	0x00000000


	//----- nvinfo : EIATTR_CBANK_PARAM_SIZE
	.align		4
.L_43:
        /*00e0*/ 	.byte	0x03, 0x19
        /*00e2*/ 	.short	0x0034


	//----- nvinfo : EIATTR_PARAM_CBANK
	.align		4
        /*00e4*/ 	.byte	0x04, 0x0a
        /*00e6*/ 	.short	(.L_45 - .L_44)
	.align		4
.L_44:
        /*00e8*/ 	.word	index@(.nv.constant0._ZN6oscean13interpolation3gpu4cuda35bicubicInterpolationOptimizedKernelEPKfPfiiiifffff)
        /*00ec*/ 	.short	0x0380
        /*00ee*/ 	.short	0x0034


	//----- nvinfo : EIATTR_SW_WAR
	.align		4
.L_45:
        /*00f0*/ 	.byte	0x04, 0x36
        /*00f2*/ 	.short	(.L_47 - .L_46)
.L_46:
        /*00f4*/ 	.word	0x00000008
.L_47:


//--------------------- .nv.info._ZN6oscean13interpolation3gpu4cuda26bicubicInterpolationKernelEPKfPfiiiifffff --------------------------
	.section	.nv.info._ZN6oscean13interpolation3gpu4cuda26bicubicInterpolationKernelEPKfPfiiiifffff,"",@"SHT_CUDA_INFO"
	.sectionflags	@""
	.align	4


	//----- nvinfo : EIATTR_CUDA_API_VERSION
	.align		4
        /*0000*/ 	.byte	0x04, 0x37
        /*0002*/ 	.short	(.L_49 - .L_48)
.L_48:
        /*0004*/ 	.word	0x00000082


	//----- nvinfo : EIATTR_KPARAM_INFO
	.align		4
.L_49:
        /*0008*/ 	.byte	0x04, 0x17
        /*000a*/ 	.short	(.L_51 - .L_50)
.L_50:
        /*000c*/ 	.word	0x00000000
        /*0010*/ 	.short	0x000a
        /*0012*/ 	.short	0x0030
        /*0014*/ 	.byte	0x00, 0xf0, 0x11, 0x00


	//----- nvinfo : EIATTR_KPARAM_INFO
	.align		4
.L_51:
        /*0018*/ 	.byte	0x04, 0x17
        /*001a*/ 	.short	(.L_53 - .L_52)
.L_52:
        /*001c*/ 	.word	0x00000000
        /*0020*/ 	.short	0x0009
        /*0022*/ 	.short	0x002c
        /*0024*/ 	.byte	0x00, 0xf0, 0x11, 0x00


	//----- nvinfo : EIATTR_KPARAM_INFO
	.align		4
.L_53:
        /*0028*/ 	.byte	0x04, 0x17
        /*002a*/ 	.short	(.L_55 - .L_54)
.L_54:
        /*002c*/ 	.word	0x00000000
        /*0030*/ 	.short	0x0008
        /*0032*/ 	.short	0x0028
        /*0034*/ 	.byte	0x00, 0xf0, 0x11, 0x00


	//----- nvinfo : EIATTR_KPARAM_INFO
	.align		4
.L_55:
        /*0038*/ 	.byte	0x04, 0x17
        /*003a*/ 	.short	(.L_57 - .L_56)
.L_56:
        /*003c*/ 	.word	0x00000000
        /*0040*/ 	.short	0x0007
        /*0042*/ 	.short	0x0024
        /*0044*/ 	.byte	0x00, 0xf0, 0x11, 0x00


	//----- nvinfo : EIATTR_KPARAM_INFO
	.align		4
.L_57:
        /*0048*/ 	.byte	0x04, 0x17
        /*004a*/ 	.short	(.L_59 - .L_58)
.L_58:
        /*004c*/ 	.word	0x00000000
        /*0050*/ 	.short	0x0006
        /*0052*/ 	.short	0x0020
        /*0054*/ 	.byte	0x00, 0xf0, 0x11, 0x00


	//----- nvinfo : EIATTR_KPARAM_INFO
	.align		4
.L_59:
        /*0058*/ 	.byte	0x04, 0x17
        /*005a*/ 	.short	(.L_61 - .L_60)
.L_60:
        /*005c*/ 	.word	0x00000000
        /*0060*/ 	.short	0x0005
        /*0062*/ 	.short	0x001c
        /*0064*/ 	.byte	0x00, 0xf0, 0x11, 0x00


	//----- nvinfo : EIATTR_KPARAM_INFO
	.align		4
.L_61:
        /*0068*/ 	.byte	0x04, 0x17
        /*006a*/ 	.short	(.L_63 - .L_62)
.L_62:
        /*006c*/ 	.word	0x00000000
        /*0070*/ 	.short	0x0004
        /*0072*/ 	.short	0x0018
        /*0074*/ 	.byte	0x00, 0xf0, 0x11, 0x00


	//----- nvinfo : EIATTR_KPARAM_INFO
	.align		4
.L_63:
        /*0078*/ 	.byte	0x04, 0x17
        /*007a*/ 	.short	(.L_65 - .L_64)
.L_64:
        /*007c*/ 	.word	0x00000000
        /*0080*/ 	.short	0x0003
        /*0082*/ 	.short	0x0014
        /*0084*/ 	.byte	0x00, 0xf0, 0x11, 0x00


	//----- nvinfo : EIATTR_KPARAM_INFO
	.align		4
.L_65:
        /*0088*/ 	.byte	0x04, 0x17
        /*008a*/ 	.short	(.L_67 - .L_66)
.L_66:
        /*008c*/ 	.word	0x00000000
        /*0090*/ 	.short	0x0002
        /*0092*/ 	.short	0x0010
        /*0094*/ 	.byte	0x00, 0xf0, 0x11, 0x00


	//----- nvinfo : EIATTR_KPARAM_INFO
	.align		4
.L_67:
        /*0098*/ 	.byte	0x04, 0x17
        /*009a*/ 	.short	(.L_69 - .L_68)
.L_68:
        /*009c*/ 	.word	0x00000000
        /*00a0*/ 	.short	0x0001
        /*00a2*/ 	.short	0x0008
        /*00a4*/ 	.byte	0x00, 0xf5, 0x21, 0x00


	//----- nvinfo : EIATTR_KPARAM_INFO
	.align		4
.L_69:
        /*00a8*/ 	.byte	0x04, 0x17
        /*00aa*/ 	.short	(.L_71 - .L_70)
.L_70:
        /*00ac*/ 	.word	0x00000000
        /*00b0*/ 	.short	0x0000
        /*00b2*/ 	.short	0x0000
        /*00b4*/ 	.byte	0x00, 0xf5, 0x21, 0x00


	//----- nvinfo : EIATTR_SPARSE_MMA_MASK
	.align		4
.L_71:
        /*00b8*/ 	.byte	0x03, 0x50
        /*00ba*/ 	.short	0x0000


	//----- nvinfo : EIATTR_MAXREG_COUNT
	.align		4
        /*00bc*/ 	.byte	0x03, 0x1b
        /*00be*/ 	.short	0x00ff


	//----- nvinfo : EIATTR_MERCURY_ISA_VERSION
	.align		4
        /*00c0*/ 	.byte	0x03, 0x5f
        /*00c2*/ 	.short	0x0101


	//----- nvinfo : EIATTR_VRC_CTA_INIT_COUNT
	.align		4
        /*00c4*/ 	.byte	0x02, 0x4a
	.zero		1
	.zero		1


	//----- nvinfo : EIATTR_EXIT_INSTR_OFFSETS
	.align		4
        /*00c8*/ 	.byte	0x04, 0x1c
        /*00ca*/ 	.short	(.L_73 - .L_72)


	//   ....[0]....
.L_72:
        /*00cc*/ 	.word	0x000000c0


	//   ....[1]....
        /*00d0*/ 	.word	0x000010b0


	//----- nvinfo : EIATTR_CRS_STACK_SIZE
	.align		4
.L_73:
        /*00d4*/ 	.byte	0x04, 0x1e
        /*00d6*/ 	.short	(.L_75 - .L_74)
.L_74:
        /*00d8*/ 	.word	0x00000000


	//----- nvinfo : EIATTR_CBANK_PARAM_SIZE
	.align		4
.L_75:
        /*00dc*/ 	.byte	0x03, 0x19
        /*00de*/ 	.short	0x0034


	//----- nvinfo : EIATTR_PARAM_CBANK
	.align		4
        /*00e0*/ 	.byte	0x04, 0x0a
        /*00e2*/ 	.short	(.L_77 - .L_76)
	.align		4
.L_76:
        /*00e4*/ 	.word	index@(.nv.constant0._ZN6oscean13interpolation3gpu4cuda26bicubicInterpolationKernelEPKfPfiiiifffff)
        /*00e8*/ 	.short	0x0380
        /*00ea*/ 	.short	0x0034


	//----- nvinfo : EIATTR_SW_WAR
	.align		4
.L_77:
        /*00ec*/ 	.byte	0x04, 0x36
        /*00ee*/ 	.short	(.L_79 - .L_78)
.L_78:
        /*00f0*/ 	.word	0x00000008
.L_79:


//--------------------- .nv.callgraph             --------------------------
	.section	.nv.callgraph,"",@"SHT_CUDA_CALLGRAPH"
	.align	4
	.sectionentsize	8
	.align		4
        /*0000*/ 	.word	0x00000000
	.align		4
        /*0004*/ 	.word	0xffffffff
	.align		4
        /*0008*/ 	.word	0x00000000
	.align		4
        /*000c*/ 	.word	0xfffffffe
	.align		4
        /*0010*/ 	.word	0x00000000
	.align		4
        /*0014*/ 	.word	0xfffffffd
	.align		4
        /*0018*/ 	.word	0x00000000
	.align		4
        /*001c*/ 	.word	0xfffffffc


//--------------------- .text._ZN6oscean13interpolation3gpu4cuda35bicubicInterpolationOptimizedKernelEPKfPfiiiifffff --------------------------
	.section	.text._ZN6oscean13interpolation3gpu4cuda35bicubicInterpolationOptimizedKernelEPKfPfiiiifffff,"ax",@progbits
	.align	128
        .global         _ZN6oscean13interpolation3gpu4cuda35bicubicInterpolationOptimizedKernelEPKfPfiiiifffff
        .type           _ZN6oscean13interpolation3gpu4cuda35bicubicInterpolationOptimizedKernelEPKfPfiiiifffff,@function
        .size           _ZN6oscean13interpolation3gpu4cuda35bicubicInterpolationOptimizedKernelEPKfPfiiiifffff,(.L_x_62 - _ZN6oscean13interpolation3gpu4cuda35bicubicInterpolationOptimizedKernelEPKfPfiiiifffff)
        .other          _ZN6oscean13interpolation3gpu4cuda35bicubicInterpolationOptimizedKernelEPKfPfiiiifffff,@"STO_CUDA_ENTRY STV_DEFAULT"
_ZN6oscean13interpolation3gpu4cuda35bicubicInterpolationOptimizedKernelEPKfPfiiiifffff:
.text._ZN6oscean13interpolation3gpu4cuda35bicubicInterpolationOptimizedKernelEPKfPfiiiifffff:
[----:B------:R-:W-:Y:S01]  /*0000*/  LDC R1, c[0x0][0x37c] ;  /* 0x0000df00ff017b82 */ /* 0x000fe20000000800 */
[----:B------:R-:W0:Y:S07]  /*0010*/  LDCU UR4, c[0x0][0x398] ;  /* 0x00007300ff0477ac */ /* 0x000e2e0008000800 */
[----:B------:R-:W1:Y:S01]  /*0020*/  S2UR UR5, SR_CTAID.X ;  /* 0x00000000000579c3 */ /* 0x000e620000002500 */
[----:B------:R-:W2:Y:S01]  /*0030*/  S2R R4, SR_TID.X ;  /* 0x0000000000047919 */ /* 0x000ea20000002100 */
[----:B------:R-:W1:Y:S01]  /*0040*/  LDCU UR7, c[0x0][0x360] ;  /* 0x00006c00ff0777ac */ /* 0x000e620008000800 */
[----:B------:R-:W3:Y:S01]  /*0050*/  S2R R5, SR_TID.Y ;  /* 0x0000000000057919 */ /* 0x000ee20000002200 */
[----:B------:R-:W4:Y:S04]  /*0060*/  LDCU UR8, c[0x0][0x364] ;  /* 0x00006c80ff0877ac */ /* 0x000f280008000800 */
[----:B------:R-:W5:Y:S08]  /*0070*/  LDC.64 R8, c[0x0][0x3a0] ;  /* 0x0000e800ff087b82 */ /* 0x000f700000000a00 */
[----:B------:R-:W4:Y:S01]  /*0080*/  S2UR UR6, SR_CTAID.Y ;  /* 0x00000000000679c3 */ /* 0x000f220000002600 */
[----:B0-----:R-:W-:-:S06]  /*0090*/  UIADD3 UR4, UPT, UPT, UR4, -0x1, URZ ;  /* 0xffffffff04047890 */ /* 0x001fcc000fffe0ff */
[----:B------:R-:W-:Y:S01]  /*00a0*/  I2FP.F32.S32 R2, UR4 ;  /* 0x0000000400027c45 */ /* 0x000fe20008201400 */
[----:B-1----:R-:W-:-:S03]  /*00b0*/  UIMAD UR4, UR5, UR7, URZ ;  /* 0x00000007050472a4 */ /* 0x002fc6000f8e02ff */
[----:B------:R-:W0:Y:S01]  /*00c0*/  MUFU.RCP R7, R2 ;  /* 0x0000000200077308 */ /* 0x000e220000001000 */
[----:B------:R-:W-:Y:S01]  /*00d0*/  UIADD3 UR5, UPT, UPT, UR4, -0x1, URZ ;  /* 0xffffffff04057890 */ /* 0x000fe2000fffe0ff */
[----:B-----5:R-:W-:-:S05]  /*00e0*/  FADD R6, R9, -R8 ;  /* 0x8000000809067221 */ /* 0x020fca0000000000 */
[----:B------:R-:W-:-:S05]  /*00f0*/  I2FP.F32.U32 R3, UR5 ;  /* 0x0000000500037c45 */ /* 0x000fca0008201000 */
[----:B------:R-:W-:Y:S01]  /*0100*/  FMUL R3, R6, R3 ;  /* 0x0000000306037220 */ /* 0x000fe20000400000 */
[----:B----4-:R-:W-:-:S03]  /*0110*/  UIMAD UR5, UR6, UR8, URZ ;  /* 0x00000008060572a4 */ /* 0x010fc6000f8e02ff */
[----:B------:R-:W1:Y:S01]  /*0120*/  FCHK P0, R3, R2 ;  /* 0x0000000203007302 */ /* 0x000e620000000000 */
[----:B0-----:R-:W-:-:S04]  /*0130*/  FFMA R0, -R2, R7, 1 ;  /* 0x3f80000002007423 */ /* 0x001fc80000000107 */
[----:B------:R-:W-:-:S04]  /*0140*/  FFMA R0, R7, R0, R7 ;  /* 0x0000000007007223 */ /* 0x000fc80000000007 */
[----:B------:R-:W-:-:S04]  /*0150*/  FFMA R7, R3, R0, RZ ;  /* 0x0000000003077223 */ /* 0x000fc800000000ff */
[----:B------:R-:W-:-:S04]  /*0160*/  FFMA R8, -R2, R7, R3 ;  /* 0x0000000702087223 */ /* 0x000fc80000000103 */
[----:B------:R-:W-:Y:S01]  /*0170*/  FFMA R10, R0, R8, R7 ;  /* 0x00000008000a7223 */ /* 0x000fe20000000007 */
[----:B--2---:R-:W-:Y:S02]  /*0180*/  IADD3 R7, PT, PT, R4, UR4, RZ ;  /* 0x0000000404077c10 */ /* 0x004fe4000fffe0ff */
[----:B---3--:R-:W-:Y:S01]  /*0190*/  IADD3 R8, PT, PT, R5, UR5, RZ ;  /* 0x0000000505087c10 */ /* 0x008fe2000fffe0ff */
[----:B-1----:R-:W-:Y:S06]  /*01a0*/  @!P0 BRA `(.L_x_0) ;  /* 0x0000000000108947 */ /* 0x002fec0003800000 */
[----:B------:R-:W-:Y:S02]  /*01b0*/  MOV R0, R2 ;  /* 0x0000000200007202 */ /* 0x000fe40000000f00 */
[----:B------:R-:W-:-:S07]  /*01c0*/  MOV R18, 0x1e0 ;  /* 0x000001e000127802 */ /* 0x000fce0000000f00 */
[----:B------:R-:W-:Y:S05]  /*01d0*/  CALL.REL.NOINC `($__internal_0_$__cuda_sm3x_div_rn_noftz_f32_slowpath) ;  /* 0x0000001400c07944 */ /* 0x000fea0003c00000 */
[----:B------:R-:W-:-:S07]  /*01e0*/  MOV R10, R0 ;  /* 0x00000000000a7202 */ /* 0x000fce0000000f00 */
.L_x_0:
[----:B------:R-:W0:Y:S01]  /*01f0*/  MUFU.RCP R9, R2 ;  /* 0x0000000200097308 */ /* 0x000e220000001000 */
[----:B------:R-:W-:Y:S01]  /*0200*/  UIADD3 UR4, UPT, UPT, UR4, 0x1, UR7 ;  /* 0x0000000104047890 */ /* 0x000fe2000fffe007 */
[----:B------:R-:W1:Y:S05]  /*0210*/  LDCU UR6, c[0x0][0x3a0] ;  /* 0x00007400ff0677ac */ /* 0x000e6a0008000800 */
[----:B------:R-:W-:-:S05]  /*0220*/  I2FP.F32.U32 R3, UR4 ;  /* 0x0000000400037c45 */ /* 0x000fca0008201000 */
[----:B------:R-:W-:-:S04]  /*0230*/  FMUL R3, R6, R3 ;  /* 0x0000000306037220 */ /* 0x000fc80000400000 */
[----:B------:R-:W2:Y:S01]  /*0240*/  FCHK P0, R3, R2 ;  /* 0x0000000203007302 */ /* 0x000ea20000000000 */
[----:B0-----:R-:W-:-:S04]  /*0250*/  FFMA R0, -R2, R9, 1 ;  /* 0x3f80000002007423 */ /* 0x001fc80000000109 */
[----:B------:R-:W-:Y:S01]  /*0260*/  FFMA R0, R9, R0, R9 ;  /* 0x0000000009007223 */ /* 0x000fe20000000009 */
[----:B-1----:R-:W-:-:S03]  /*0270*/  FADD R10, R10, UR6 ;  /* 0x000000060a0a7e21 */ /* 0x002fc60008000000 */
[----:B------:R-:W-:-:S04]  /*0280*/  FFMA R9, R0, R3, RZ ;  /* 0x0000000300097223 */ /* 0x000fc800000000ff */
[----:B------:R-:W-:-:S04]  /*0290*/  FFMA R12, -R2, R9, R3 ;  /* 0x00000009020c7223 */ /* 0x000fc80000000103 */
[----:B------:R-:W-:Y:S01]  /*02a0*/  FFMA R0, R0, R12, R9 ;  /* 0x0000000c00007223 */ /* 0x000fe20000000009 */
[----:B--2---:R-:W-:Y:S06]  /*02b0*/  @!P0 BRA `(.L_x_1) ;  /* 0x00000000000c8947 */ /* 0x004fec0003800000 */
[----:B------:R-:W-:Y:S02]  /*02c0*/  MOV R0, R2 ;  /* 0x0000000200007202 */ /* 0x000fe40000000f00 */
[----:B------:R-:W-:-:S07]  /*02d0*/  MOV R18, 0x2f0 ;  /* 0x000002f000127802 */ /* 0x000fce0000000f00 */
[----:B------:R-:W-:Y:S05]  /*02e0*/  CALL.REL.NOINC `($__internal_0_$__cuda_sm3x_div_rn_noftz_f32_slowpath) ;  /* 0x00000014007c7944 */ /* 0x000fea0003c00000 */
.L_x_1:
[----:B------:R-:W0:Y:S01]  /*02f0*/  LDCU UR4, c[0x0][0x39c] ;  /* 0x00007380ff0477ac */ /* 0x000e220008000800 */
[----:B------:R-:W1:Y:S01]  /*0300*/  LDC.64 R16, c[0x0][0x3a8] ;  /* 0x0000ea00ff107b82 */ /* 0x000e620000000a00 */
[----:B------:R-:W-:Y:S01]  /*0310*/  UIADD3 UR6, UPT, UPT, UR5, -0x1, URZ ;  /* 0xffffffff05067890 */ /* 0x000fe2000fffe0ff */
[----:B------:R-:W2:Y:S05]  /*0320*/  LDCU UR9, c[0x0][0x3a0] ;  /* 0x00007400ff0977ac */ /* 0x000eaa0008000800 */
[----:B------:R-:W-:Y:S01]  /*0330*/  I2FP.F32.U32 R14, UR6 ;  /* 0x00000006000e7c45 */ /* 0x000fe20008201000 */
[----:B0-----:R-:W-:-:S06]  /*0340*/  UIADD3 UR4, UPT, UPT, UR4, -0x1, URZ ;  /* 0xffffffff04047890 */ /* 0x001fcc000fffe0ff */
[----:B------:R-:W-:Y:S01]  /*0350*/  I2FP.F32.S32 R12, UR4 ;  /* 0x00000004000c7c45 */ /* 0x000fe20008201400 */
[----:B-1----:R-:W-:-:S03]  /*0360*/  FADD R9, R17, -R16 ;  /* 0x8000001011097221 */ /* 0x002fc60000000000 */
[----:B------:R-:W0:Y:S01]  /*0370*/  MUFU.RCP R11, R12 ;  /* 0x0000000c000b7308 */ /* 0x000e220000001000 */
[----:B------:R-:W-:-:S07]  /*0380*/  FMUL R3, R9, R14 ;  /* 0x0000000e09037220 */ /* 0x000fce0000400000 */
[----:B------:R-:W1:Y:S01]  /*0390*/  FCHK P0, R3, R12 ;  /* 0x0000000c03007302 */ /* 0x000e620000000000 */
[----:B0-----:R-:W-:-:S04]  /*03a0*/  FFMA R16, -R12, R11, 1 ;  /* 0x3f8000000c107423 */ /* 0x001fc8000000010b */
[----:B------:R-:W-:Y:S01]  /*03b0*/  FFMA R16, R11, R16, R11 ;  /* 0x000000100b107223 */ /* 0x000fe2000000000b */
[----:B--2---:R-:W-:-:S03]  /*03c0*/  FADD R11, R0, UR9 ;  /* 0x00000009000b7e21 */ /* 0x004fc60008000000 */
[----:B------:R-:W-:-:S04]  /*03d0*/  FFMA R13, R3, R16, RZ ;  /* 0x00000010030d7223 */ /* 0x000fc800000000ff */
[----:B------:R-:W-:-:S04]  /*03e0*/  FFMA R14, -R12, R13, R3 ;  /* 0x0000000d0c0e7223 */ /* 0x000fc80000000103 */
[----:B------:R-:W-:Y:S01]  /*03f0*/  FFMA R13, R16, R14, R13 ;  /* 0x0000000e100d7223 */ /* 0x000fe2000000000d */
[----:B-1----:R-:W-:Y:S06]  /*0400*/  @!P0 BRA `(.L_x_2) ;  /* 0x0000000000108947 */ /* 0x002fec0003800000 */
[----:B------:R-:W-:Y:S02]  /*0410*/  MOV R0, R12 ;  /* 0x0000000c00007202 */ /* 0x000fe40000000f00 */
[----:B------:R-:W-:-:S07]  /*0420*/  MOV R18, 0x440 ;  /* 0x0000044000127802 */ /* 0x000fce0000000f00 */
[----:B------:R-:W-:Y:S05]  /*0430*/  CALL.REL.NOINC `($__internal_0_$__cuda_sm3x_div_rn_noftz_f32_slowpath) ;  /* 0x0000001400287944 */ /* 0x000fea0003c00000 */
[----:B------:R-:W-:-:S07]  /*0440*/  MOV R13, R0 ;  /* 0x00000000000d7202 */ /* 0x000fce0000000f00 */
.L_x_2:
        /* <DEDUP_REMOVED lines=16> */
.L_x_3:
[----:B------:R-:W0:Y:S01]  /*0550*/  LDCU UR6, c[0x0][0x3a0] ;  /* 0x00007400ff0677ac */ /* 0x000e220008000800 */
[----:B------:R-:W1:Y:S01]  /*0560*/  MUFU.RCP R15, R6 ;  /* 0x00000006000f7308 */ /* 0x000e620000001000 */
[----:B------:R-:W-:Y:S01]  /*0570*/  BSSY.RECONVERGENT B0, `(.L_x_4) ;  /* 0x000000e000007945 */ /* 0x000fe20003800200 */
[----:B------:R-:W2:Y:S01]  /*0580*/  LDCU UR5, c[0x0][0x3a8] ;  /* 0x00007500ff0577ac */ /* 0x000ea20008000800 */
[----:B0-----:R-:W-:Y:S01]  /*0590*/  FADD R3, R10, -UR6 ;  /* 0x800000060a037e21 */ /* 0x001fe20008000000 */
[----:B-1----:R-:W-:-:S04]  /*05a0*/  FFMA R12, -R6, R15, 1 ;  /* 0x3f800000060c7423 */ /* 0x002fc8000000010f */
[----:B------:R-:W0:Y:S01]  /*05b0*/  FCHK P0, R3, R6 ;  /* 0x0000000603007302 */ /* 0x000e220000000000 */
[----:B------:R-:W-:Y:S01]  /*05c0*/  FFMA R12, R15, R12, R15 ;  /* 0x0000000c0f0c7223 */ /* 0x000fe2000000000f */
[----:B--2---:R-:W-:-:S03]  /*05d0*/  FADD R14, R0, UR5 ;  /* 0x00000005000e7e21 */ /* 0x004fc60008000000 */
[----:B------:R-:W-:-:S04]  /*05e0*/  FFMA R15, R3, R12, RZ ;  /* 0x0000000c030f7223 */ /* 0x000fc800000000ff */
[----:B------:R-:W-:-:S04]  /*05f0*/  FFMA R10, -R6, R15, R3 ;  /* 0x0000000f060a7223 */ /* 0x000fc80000000103 */
[----:B------:R-:W-:Y:S01]  /*0600*/  FFMA R0, R12, R10, R15 ;  /* 0x0000000a0c007223 */ /* 0x000fe2000000000f */
[----:B0-----:R-:W-:Y:S06]  /*0610*/  @!P0 BRA `(.L_x_5) ;  /* 0x00000000000c8947 */ /* 0x001fec0003800000 */
[----:B------:R-:W-:Y:S02]  /*0620*/  MOV R0, R6 ;  /* 0x0000000600007202 */ /* 0x000fe40000000f00 */
[----:B------:R-:W-:-:S07]  /*0630*/  MOV R18, 0x650 ;  /* 0x0000065000127802 */ /* 0x000fce0000000f00 */
[----:B------:R-:W-:Y:S05]  /*0640*/  CALL.REL.NOINC `($__internal_0_$__cuda_sm3x_div_rn_noftz_f32_slowpath) ;  /* 0x0000001000a47944 */ /* 0x000fea0003c00000 */
.L_x_5:
[----:B------:R-:W-:Y:S05]  /*0650*/  BSYNC.RECONVERGENT B0 ;  /* 0x0000000000007941 */ /* 0x000fea0003800200 */
.L_x_4:
[----:B------:R-:W0:Y:S01]  /*0660*/  LDC R15, c[0x0][0x390] ;  /* 0x0000e400ff0f7b82 */ /* 0x000e220000000800 */
[----:B------:R-:W1:Y:S01]  /*0670*/  LDCU UR5, c[0x0][0x3a0] ;  /* 0x00007400ff0577ac */ /* 0x000e620008000800 */
[----:B------:R-:W2:Y:S01]  /*0680*/  MUFU.RCP R17, R6 ;  /* 0x0000000600117308 */ /* 0x000ea20000001000 */
[----:B------:R-:W-:Y:S01]  /*0690*/  BSSY.RECONVERGENT B0, `(.L_x_6) ;  /* 0x0000013000007945 */ /* 0x000fe20003800200 */
[----:B-1----:R-:W-:-:S06]  /*06a0*/  FADD R19, R11, -UR5 ;  /* 0x800000050b137e21 */ /* 0x002fcc0008000000 */
[----:B------:R-:W-:Y:S01]  /*06b0*/  FCHK P0, R19, R6 ;  /* 0x0000000613007302 */ /* 0x000fe20000000000 */
[----:B0-----:R-:W-:-:S04]  /*06c0*/  IADD3 R15, PT, PT, R15, -0x1, RZ ;  /* 0xffffffff0f0f7810 */ /* 0x001fc80007ffe0ff */
[----:B------:R-:W-:-:S05]  /*06d0*/  I2FP.F32.S32 R10, R15 ;  /* 0x0000000f000a7245 */ /* 0x000fca0000201400 */
[----:B------:R-:W-:Y:S01]  /*06e0*/  FMUL R3, R10, R0 ;  /* 0x000000000a037220 */ /* 0x000fe20000400000 */
[----:B--2---:R-:W-:-:S04]  /*06f0*/  FFMA R0, -R6, R17, 1 ;  /* 0x3f80000006007423 */ /* 0x004fc80000000111 */
[----:B------:R-:W-:Y:S01]  /*0700*/  FFMA R0, R17, R0, R17 ;  /* 0x0000000011007223 */ /* 0x000fe20000000011 */
[----:B------:R-:W0:Y:S03]  /*0710*/  F2I.TRUNC.NTZ R3, R3 ;  /* 0x0000000300037305 */ /* 0x000e26000020f100 */
[----:B------:R-:W-:-:S04]  /*0720*/  FFMA R17, R0, R19, RZ ;  /* 0x0000001300117223 */ /* 0x000fc800000000ff */
[----:B------:R-:W-:-:S04]  /*0730*/  FFMA R12, -R6, R17, R19 ;  /* 0x00000011060c7223 */ /* 0x000fc80000000113 */
[----:B------:R-:W-:Y:S01]  /*0740*/  FFMA R0, R0, R12, R17 ;  /* 0x0000000c00007223 */ /* 0x000fe20000000011 */
[----:B0-----:R-:W-:-:S04]  /*0750*/  VIMNMX R11, PT, PT, R3, 0x1, !PT ;  /* 0x00000001030b7848 */ /* 0x001fc80007fe0100 */
[----:B------:R-:W-:Y:S01]  /*0760*/  IADD3 R12, PT, PT, R11, -0x1, RZ ;  /* 0xffffffff0b0c7810 */ /* 0x000fe20007ffe0ff */
[----:B------:R-:W-:Y:S06]  /*0770*/  @!P0 BRA `(.L_x_7) ;  /* 0x0000000000108947 */ /* 0x000fec0003800000 */
[----:B------:R-:W-:Y:S02]  /*0780*/  MOV R3, R19 ;  /* 0x0000001300037202 */ /* 0x000fe40000000f00 */
[----:B------:R-:W-:Y:S02]  /*0790*/  MOV R0, R6 ;  /* 0x0000000600007202 */ /* 0x000fe40000000f00 */
[----:B------:R-:W-:-:S07]  /*07a0*/  MOV R18, 0x7c0 ;  /* 0x000007c000127802 */ /* 0x000fce0000000f00 */
[----:B------:R-:W-:Y:S05]  /*07b0*/  CALL.REL.NOINC `($__internal_0_$__cuda_sm3x_div_rn_noftz_f32_slowpath) ;  /* 0x0000001000487944 */ /* 0x000fea0003c00000 */
.L_x_7:
[----:B------:R-:W-:Y:S05]  /*07c0*/  BSYNC.RECONVERGENT B0 ;  /* 0x0000000000007941 */ /* 0x000fea0003800200 */
.L_x_6:
[----:B------:R-:W0:Y:S01]  /*07d0*/  LDCU UR5, c[0x0][0x3a8] ;  /* 0x00007500ff0577ac */ /* 0x000e220008000800 */
[----:B------:R-:W1:Y:S01]  /*07e0*/  MUFU.RCP R16, R9 ;  /* 0x0000000900107308 */ /* 0x000e620000001000 */
[----:B------:R-:W-:Y:S01]  /*07f0*/  FMUL R0, R10, R0 ;  /* 0x000000000a007220 */ /* 0x000fe20000400000 */
[----:B------:R-:W-:Y:S06]  /*0800*/  BSSY.RECONVERGENT B0, `(.L_x_8) ;  /* 0x000000e000007945 */ /* 0x000fec0003800200 */
[----:B------:R-:W2:Y:S01]  /*0810*/  F2I.TRUNC.NTZ R0, R0 ;  /* 0x0000000000007305 */ /* 0x000ea2000020f100 */
[----:B0-----:R-:W-:Y:S01]  /*0820*/  FADD R3, R13, -UR5 ;  /* 0x800000050d037e21 */ /* 0x001fe20008000000 */
[----:B-1----:R-:W-:-:S06]  /*0830*/  FFMA R17, -R9, R16, 1 ;  /* 0x3f80000009117423 */ /* 0x002fcc0000000110 */
[----:B------:R-:W0:Y:S01]  /*0840*/  FCHK P0, R3, R9 ;  /* 0x0000000903007302 */ /* 0x000e220000000000 */
[----:B------:R-:W-:Y:S01]  /*0850*/  FFMA R16, R16, R17, R16 ;  /* 0x0000001110107223 */ /* 0x000fe20000000010 */
[----:B--2---:R-:W-:-:S03]  /*0860*/  VIADDMNMX R15, R0, 0x2, R15, PT ;  /* 0x00000002000f7846 */ /* 0x004fc6000380010f */
[----:B------:R-:W-:-:S04]  /*0870*/  FFMA R13, R3, R16, RZ ;  /* 0x00000010030d7223 */ /* 0x000fc800000000ff */
[----:B------:R-:W-:-:S04]  /*0880*/  FFMA R17, -R9, R13, R3 ;  /* 0x0000000d09117223 */ /* 0x000fc80000000103 */
[----:B------:R-:W-:Y:S01]  /*0890*/  FFMA R0, R16, R17, R13 ;  /* 0x0000001110007223 */ /* 0x000fe2000000000d */
[----:B0-----:R-:W-:Y:S06]  /*08a0*/  @!P0 BRA `(.L_x_9) ;  /* 0x00000000000c8947 */ /* 0x001fec0003800000 */
[----:B------:R-:W-:Y:S02]  /*08b0*/  MOV R0, R9 ;  /* 0x0000000900007202 */ /* 0x000fe40000000f00 */
[----:B------:R-:W-:-:S07]  /*08c0*/  MOV R18, 0x8e0 ;  /* 0x000008e000127802 */ /* 0x000fce0000000f00 */
[----:B------:R-:W-:Y:S05]  /*08d0*/  CALL.REL.NOINC `($__internal_0_$__cuda_sm3x_div_rn_noftz_f32_slowpath) ;  /* 0x0000001000007944 */ /* 0x000fea0003c00000 */
.L_x_9:
[----:B------:R-:W-:Y:S05]  /*08e0*/  BSYNC.RECONVERGENT B0 ;  /* 0x0000000000007941 */ /* 0x000fea0003800200 */
.L_x_8:
[----:B------:R-:W0:Y:S01]  /*08f0*/  LDC R16, c[0x0][0x394] ;  /* 0x0000e500ff107b82 */ /* 0x000e220000000800 */
[----:B------:R-:W1:Y:S01]  /*0900*/  LDCU UR5, c[0x0][0x3a8] ;  /* 0x00007500ff0577ac */ /* 0x000e620008000800 */
[----:B------:R-:W2:Y:S01]  /*0910*/  MUFU.RCP R18, R9 ;  /* 0x0000000900127308 */ /* 0x000ea20000001000 */
[----:B------:R-:W-:Y:S01]  /*0920*/  BSSY.RECONVERGENT B0, `(.L_x_10) ;  /* 0x0000013000007945 */ /* 0x000fe20003800200 */
[----:B-1----:R-:W-:Y:S01]  /*0930*/  FADD R20, R14, -UR5 ;  /* 0x800000050e147e21 */ /* 0x002fe20008000000 */
[----:B--2---:R-:W-:-:S05]  /*0940*/  FFMA R17, -R9, R18, 1 ;  /* 0x3f80000009117423 */ /* 0x004fca0000000112 */
[----:B------:R-:W-:Y:S01]  /*0950*/  FCHK P0, R20, R9 ;  /* 0x0000000914007302 */ /* 0x000fe20000000000 */
[----:B0-----:R-:W-:-:S04]  /*0960*/  IADD3 R16, PT, PT, R16, -0x1, RZ ;  /* 0xffffffff10107810 */ /* 0x001fc80007ffe0ff */
[----:B------:R-:W-:-:S05]  /*0970*/  I2FP.F32.S32 R13, R16 ;  /* 0x00000010000d7245 */ /* 0x000fca0000201400 */
[----:B------:R-:W-:Y:S01]  /*0980*/  FMUL R3, R13, R0 ;  /* 0x000000000d037220 */ /* 0x000fe20000400000 */
[----:B------:R-:W-:-:S04]  /*0990*/  FFMA R0, R18, R17, R18 ;  /* 0x0000001112007223 */ /* 0x000fc80000000012 */
[----:B------:R-:W-:Y:S01]  /*09a0*/  FFMA R17, R0, R20, RZ ;  /* 0x0000001400117223 */ /* 0x000fe200000000ff */
[----:B------:R-:W0:Y:S03]  /*09b0*/  F2I.TRUNC.NTZ R3, R3 ;  /* 0x0000000300037305 */ /* 0x000e26000020f100 */
        /* <DEDUP_REMOVED lines=9> */
.L_x_11:
[----:B------:R-:W-:Y:S05]  /*0a50*/  BSYNC.RECONVERGENT B0 ;  /* 0x0000000000007941 */ /* 0x000fea0003800200 */
.L_x_10:
[----:B------:R-:W-:Y:S01]  /*0a60*/  FMUL R0, R13, R0 ;  /* 0x000000000d007220 */ /* 0x000fe20000400000 */
[----:B------:R-:W0:Y:S01]  /*0a70*/  LDCU.64 UR10, c[0x0][0x358] ;  /* 0x00006b00ff0a77ac */ /* 0x000e220008000a00 */
[----:B------:R-:W-:Y:S01]  /*0a80*/  BSSY.RECONVERGENT B0, `(.L_x_12) ;  /* 0x000002d000007945 */ /* 0x000fe20003800200 */
[----:B------:R-:W-:Y:S01]  /*0a90*/  IADD3 R15, PT, PT, -R12, R15, RZ ;  /* 0x0000000f0c0f7210 */ /* 0x000fe20007ffe1ff */
[----:B------:R-:W1:Y:S01]  /*0aa0*/  F2I.TRUNC.NTZ R3, R0 ;  /* 0x0000000000037305 */ /* 0x000e62000020f100 */
[----:B------:R-:W2:Y:S01]  /*0ab0*/  LDCU UR6, c[0x0][0x390] ;  /* 0x00007200ff0677ac */ /* 0x000ea20008000800 */
[----:B-1----:R-:W-:-:S04]  /*0ac0*/  VIADDMNMX R3, R3, 0x2, R16, PT ;  /* 0x0000000203037846 */ /* 0x002fc80003800110 */
[----:B------:R-:W-:-:S04]  /*0ad0*/  IADD3 R16, PT, PT, -R14, R3, RZ ;  /* 0x000000030e107210 */ /* 0x000fc80007ffe1ff */
[----:B------:R-:W-:-:S13]  /*0ae0*/  ISETP.GT.AND P0, PT, R5, R16, PT ;  /* 0x000000100500720c */ /* 0x000fda0003f04270 */
[----:B0-2---:R-:W-:Y:S05]  /*0af0*/  @P0 BRA `(.L_x_13) ;  /* 0x0000000000940947 */ /* 0x005fea0003800000 */
.L_x_17:
[----:B------:R-:W-:Y:S01]  /*0b00*/  ISETP.GT.AND P0, PT, R4, R15, PT ;  /* 0x0000000f0400720c */ /* 0x000fe20003f04270 */
[----:B------:R-:W-:-:S12]  /*0b10*/  BSSY.RECONVERGENT B1, `(.L_x_14) ;  /* 0x0000020000017945 */ /* 0x000fd80003800200 */
[----:B------:R-:W-:Y:S05]  /*0b20*/  @P0 BRA `(.L_x_15) ;  /* 0x0000000000780947 */ /* 0x000fea0003800000 */
[----:B------:R-:W0:Y:S01]  /*0b30*/  LDCU UR5, c[0x0][0x394] ;  /* 0x00007280ff0577ac */ /* 0x000e220008000800 */
[----:B------:R-:W-:-:S04]  /*0b40*/  IADD3 R0, PT, PT, R14, R5, RZ ;  /* 0x000000050e007210 */ /* 0x000fc80007ffe0ff */
[----:B0-----:R-:W-:-:S04]  /*0b50*/  ISETP.GE.AND P0, PT, R0, UR5, PT ;  /* 0x0000000500007c0c */ /* 0x001fc8000bf06270 */
[----:B------:R-:W-:Y:S02]  /*0b60*/  ISETP.GT.AND P0, PT, R0, -0x1, !P0 ;  /* 0xffffffff0000780c */ /* 0x000fe40004704270 */
[----:B------:R-:W-:-:S11]  /*0b70*/  MOV R0, R4 ;  /* 0x0000000400007202 */ /* 0x000fd60000000f00 */
.L_x_16:
[----:B------:R-:W-:-:S04]  /*0b80*/  IADD3 R3, PT, PT, R12, R0, RZ ;  /* 0x000000000c037210 */ /* 0x000fc80007ffe0ff */
[----:B------:R-:W-:-:S04]  /*0b90*/  ISETP.GE.AND P1, PT, R3, UR6, PT ;  /* 0x0000000603007c0c */ /* 0x000fc8000bf26270 */
[----:B------:R-:W-:-:S04]  /*0ba0*/  ISETP.GT.AND P1, PT, R3, -0x1, !P1 ;  /* 0xffffffff0300780c */ /* 0x000fc80004f24270 */
[----:B------:R-:W-:-:S13]  /*0bb0*/  PLOP3.LUT P1, PT, P1, P0, PT, 0x80, 0x8 ;  /* 0x000000000008781c */ /* 0x000fda0000f21070 */
[----:B------:R-:W0:Y:S01]  /*0bc0*/  @P1 LDC.64 R18, c[0x0][0x380] ;  /* 0x0000e000ff121b82 */ /* 0x000e220000000a00 */
[----:B------:R-:W-:Y:S02]  /*0bd0*/  @P1 IADD3 R3, PT, PT, R14, R5, RZ ;  /* 0x000000050e031210 */ /* 0x000fe40007ffe0ff */
[----:B------:R-:W-:-:S03]  /*0be0*/  @P1 SHF.R.S32.HI R20, RZ, 0x1f, R0 ;  /* 0x0000001fff141819 */ /* 0x000fc60000011400 */
[----:B------:R-:W-:Y:S02]  /*0bf0*/  @P1 IMAD R3, R3, UR6, RZ ;  /* 0x0000000603031c24 */ /* 0x000fe4000f8e02ff */
[----:B------:R-:W1:Y:S03]  /*0c00*/  @!P1 LDC R22, c[0x0][0x3b0] ;  /* 0x0000ec00ff169b82 */ /* 0x000e660000000800 */
[----:B------:R-:W-:Y:S02]  /*0c10*/  @P1 SHF.R.S32.HI R17, RZ, 0x1f, R3 ;  /* 0x0000001fff111819 */ /* 0x000fe40000011403 */
[----:B------:R-:W-:-:S04]  /*0c20*/  @P1 IADD3 R3, P2, P3, R3, R0, R11 ;  /* 0x0000000003031210 */ /* 0x000fc80007b5e00b */
[----:B------:R-:W-:Y:S02]  /*0c30*/  @P1 IADD3.X R20, PT, PT, R17, R20, RZ, P2, P3 ;  /* 0x0000001411141210 */ /* 0x000fe400017e64ff */
[----:B0-----:R-:W-:-:S04]  /*0c40*/  @P1 LEA R18, P2, R3, R18, 0x2 ;  /* 0x0000001203121211 */ /* 0x001fc800078410ff */
[----:B------:R-:W-:-:S05]  /*0c50*/  @P1 LEA.HI.X R19, R3, R19, R20, 0x2, P2 ;  /* 0x0000001303131211 */ /* 0x000fca00010f1414 */
[----:B------:R-:W2:Y:S01]  /*0c60*/  @P1 LDG.E R18, desc[UR10][R18.64+-0x4] ;  /* 0xfffffc0a12121981 */ /* 0x000ea2000c1e1900 */
[----:B------:R-:W-:Y:S01]  /*0c70*/  MOV R3, 0x400 ;  /* 0x0000040000037802 */ /* 0x000fe20000000f00 */
[----:B------:R-:W0:Y:S03]  /*0c80*/  S2R R20, SR_CgaCtaId ;  /* 0x0000000000147919 */ /* 0x000e260000008800 */
[----:B0-----:R-:W-:-:S05]  /*0c90*/  LEA R20, R20, R3, 0x18 ;  /* 0x0000000314147211 */ /* 0x001fca00078ec0ff */
[----:B------:R-:W-:-:S05]  /*0ca0*/  IMAD R3, R5, 0x58, R20 ;  /* 0x0000005805037824 */ /* 0x000fca00078e0214 */
[C---:B------:R-:W-:Y:S02]  /*0cb0*/  LEA R3, R0.reuse, R3, 0x2 ;  /* 0x0000000300037211 */ /* 0x040fe400078e10ff */
[----:B------:R-:W-:-:S03]  /*0cc0*/  IADD3 R0, PT, PT, R0, UR7, RZ ;  /* 0x0000000700007c10 */ /* 0x000fc6000fffe0ff */
[----:B--2---:R0:W-:Y:S04]  /*0cd0*/  @P1 STS [R3], R18 ;  /* 0x0000001203001388 */ /* 0x0041e80000000800 */
[----:B-1----:R0:W-:Y:S01]  /*0ce0*/  @!P1 STS [R3], R22 ;  /* 0x0000001603009388 */ /* 0x0021e20000000800 */
[----:B------:R-:W-:-:S13]  /*0cf0*/  ISETP.GT.AND P1, PT, R0, R15, PT ;  /* 0x0000000f0000720c */ /* 0x000fda0003f24270 */
[----:B0-----:R-:W-:Y:S05]  /*0d00*/  @!P1 BRA `(.L_x_16) ;  /* 0xfffffffc009c9947 */ /* 0x001fea000383ffff */
.L_x_15:
[----:B------:R-:W-:Y:S05]  /*0d10*/  BSYNC.RECONVERGENT B1 ;  /* 0x0000000000017941 */ /* 0x000fea0003800200 */
.L_x_14:
[----:B------:R-:W-:-:S04]  /*0d20*/  IADD3 R5, PT, PT, R5, UR8, RZ ;  /* 0x0000000805057c10 */ /* 0x000fc8000fffe0ff */
[----:B------:R-:W-:-:S13]  /*0d30*/  ISETP.GT.AND P0, PT, R5, R16, PT ;  /* 0x000000100500720c */ /* 0x000fda0003f04270 */
[----:B------:R-:W-:Y:S05]  /*0d40*/  @!P0 BRA `(.L_x_17) ;  /* 0xfffffffc006c8947 */ /* 0x000fea000383ffff */
.L_x_13:
[----:B------:R-:W-:Y:S05]  /*0d50*/  BSYNC.RECONVERGENT B0 ;  /* 0x0000000000007941 */ /* 0x000fea0003800200 */
.L_x_12:
[----:B------:R-:W0:Y:S01]  /*0d60*/  LDCU.64 UR12, c[0x0][0x398] ;  /* 0x00007300ff0c77ac */ /* 0x000e220008000a00 */
[----:B------:R-:W-:Y:S01]  /*0d70*/  BAR.SYNC.DEFER_BLOCKING 0x0 ;  /* 0x0000000000007b1d */ /* 0x000fe20000010000 */
[----:B0-----:R-:W-:-:S04]  /*0d80*/  ISETP.GE.AND P0, PT, R8, UR13, PT ;  /* 0x0000000d08007c0c */ /* 0x001fc8000bf06270 */
[----:B------:R-:W-:-:S13]  /*0d90*/  ISETP.GE.OR P0, PT, R7, UR12, P0 ;  /* 0x0000000c07007c0c */ /* 0x000fda0008706670 */
[----:B------:R-:W-:Y:S05]  /*0da0*/  @P0 EXIT ;  /* 0x000000000000094d */ /* 0x000fea0003800000 */
[----:B------:R-:W0:Y:S01]  /*0db0*/  MUFU.RCP R5, R2 ;  /* 0x0000000200057308 */ /* 0x000e220000001000 */
[----:B------:R-:W-:Y:S01]  /*0dc0*/  I2FP.F32.S32 R3, R7 ;  /* 0x0000000700037245 */ /* 0x000fe20000201400 */
[----:B------:R-:W1:Y:S01]  /*0dd0*/  LDCU UR5, c[0x0][0x3b0] ;  /* 0x00007600ff0577ac */ /* 0x000e620008000800 */
[----:B------:R-:W-:Y:S03]  /*0de0*/  BSSY.RECONVERGENT B0, `(.L_x_18) ;  /* 0x000000d000007945 */ /* 0x000fe60003800200 */
[----:B------:R-:W-:-:S04]  /*0df0*/  FMUL R3, R6, R3 ;  /* 0x0000000306037220 */ /* 0x000fc80000400000 */
[----:B------:R-:W2:Y:S01]  /*0e00*/  FCHK P0, R3, R2 ;  /* 0x0000000203007302 */ /* 0x000ea20000000000 */
[----:B0-----:R-:W-:Y:S01]  /*0e10*/  FFMA R0, -R2, R5, 1 ;  /* 0x3f80000002007423 */ /* 0x001fe20000000105 */
[----:B-1----:R-:W-:-:S03]  /*0e20*/  MOV R4, UR5 ;  /* 0x0000000500047c02 */ /* 0x002fc60008000f00 */
[----:B------:R-:W-:-:S04]  /*0e30*/  FFMA R0, R5, R0, R5 ;  /* 0x0000000005007223 */ /* 0x000fc80000000005 */
[----:B------:R-:W-:-:S04]  /*0e40*/  FFMA R5, R0, R3, RZ ;  /* 0x0000000300057223 */ /* 0x000fc800000000ff */
[----:B------:R-:W-:-:S04]  /*0e50*/  FFMA R18, -R2, R5, R3 ;  /* 0x0000000502127223 */ /* 0x000fc80000000103 */
[----:B------:R-:W-:Y:S01]  /*0e60*/  FFMA R0, R0, R18, R5 ;  /* 0x0000001200007223 */ /* 0x000fe20000000005 */
[----:B--2---:R-:W-:Y:S06]  /*0e70*/  @!P0 BRA `(.L_x_19) ;  /* 0x00000000000c8947 */ /* 0x004fec0003800000 */
[----:B------:R-:W-:Y:S02]  /*0e80*/  MOV R0, R2 ;  /* 0x0000000200007202 */ /* 0x000fe40000000f00 */
[----:B------:R-:W-:-:S07]  /*0e90*/  MOV R18, 0xeb0 ;  /* 0x00000eb000127802 */ /* 0x000fce0000000f00 */
[----:B------:R-:W-:Y:S05]  /*0ea0*/  CALL.REL.NOINC `($__internal_0_$__cuda_sm3x_div_rn_noftz_f32_slowpath) ;  /* 0x00000008008c7944 */ /* 0x000fea0003c00000 */
.L_x_19:
[----:B------:R-:W-:Y:S05]  /*0eb0*/  BSYNC.RECONVERGENT B0 ;  /* 0x0000000000007941 */ /* 0x000fea0003800200 */
.L_x_18:
[----:B------:R-:W-:Y:S01]  /*0ec0*/  I2FP.F32.U32 R18, UR4 ;  /* 0x0000000400127c45 */ /* 0x000fe20008201000 */
[----:B------:R-:W0:Y:S01]  /*0ed0*/  LDCU UR4, c[0x0][0x3a0] ;  /* 0x00007400ff0477ac */ /* 0x000e220008000800 */
[----:B------:R-:W-:Y:S01]  /*0ee0*/  I2FP.F32.U32 R2, R8 ;  /* 0x0000000800027245 */ /* 0x000fe20000201000 */
[----:B------:R-:W-:Y:S01]  /*0ef0*/  BSSY.RECONVERGENT B0, `(.L_x_20) ;  /* 0x000000f000007945 */ /* 0x000fe20003800200 */
[----:B------:R-:W1:Y:S03]  /*0f00*/  MUFU.RCP R5, R18 ;  /* 0x0000001200057308 */ /* 0x000e660000001000 */
[----:B------:R-:W-:-:S05]  /*0f10*/  FMUL R3, R9, R2 ;  /* 0x0000000209037220 */ /* 0x000fca0000400000 */
[----:B------:R-:W2:Y:S01]  /*0f20*/  FCHK P0, R3, R18 ;  /* 0x0000001203007302 */ /* 0x000ea20000000000 */
[----:B0-----:R-:W-:Y:S01]  /*0f30*/  FADD R2, R0, UR4 ;  /* 0x0000000400027e21 */ /* 0x001fe20008000000 */
[----:B-1----:R-:W-:-:S04]  /*0f40*/  FFMA R20, -R18, R5, 1 ;  /* 0x3f80000012147423 */ /* 0x002fc80000000105 */
        /* <DEDUP_REMOVED lines=8> */
[----:B------:R-:W-:-:S07]  /*0fd0*/  MOV R5, R0 ;  /* 0x0000000000057202 */ /* 0x000fce0000000f00 */
.L_x_21:
[----:B------:R-:W-:Y:S05]  /*0fe0*/  BSYNC.RECONVERGENT B0 ;  /* 0x0000000000007941 */ /* 0x000fea0003800200 */
.L_x_20:
        /* <DEDUP_REMOVED lines=14> */
[----:B------:R-:W-:Y:S02]  /*10d0*/  MOV R0, R6 ;  /* 0x0000000600007202 */ /* 0x000fe40000000f00 */
[----:B------:R-:W-:-:S07]  /*10e0*/  MOV R18, 0x1100 ;  /* 0x0000110000127802 */ /* 0x000fce0000000f00 */
[----:B------:R-:W-:Y:S05]  /*10f0*/  CALL.REL.NOINC `($__internal_0_$__cuda_sm3x_div_rn_noftz_f32_slowpath) ;  /* 0x0000000400f87944 */ /* 0x000fea0003c00000 */
[----:B------:R-:W-:-:S07]  /*1100*/  MOV R3, R0 ;  /* 0x0000000000037202 */ /* 0x000fce0000000f00 */
.L_x_23:
[----:B------:R-:W-:Y:S05]  /*1110*/  BSYNC.RECONVERGENT B0 ;  /* 0x0000000000007941 */ /* 0x000fea0003800200 */
.L_x_22:
[----:B------:R-:W0:Y:S01]  /*1120*/  LDCU UR4, c[0x0][0x3a8] ;  /* 0x00007500ff0477ac */ /* 0x000e220008000800 */
[----:B------:R-:W1:Y:S01]  /*1130*/  MUFU.RCP R0, R9 ;  /* 0x0000000900007308 */ /* 0x000e620000001000 */
[----:B------:R-:W-:Y:S01]  /*1140*/  BSSY.RECONVERGENT B0, `(.L_x_24) ;  /* 0x000000e000007945 */ /* 0x000fe20003800200 */
[----:B------:R-:W-:Y:S01]  /*1150*/  FMUL R10, R10, R3 ;  /* 0x000000030a0a7220 */ /* 0x000fe20000400000 */
[----:B0-----:R-:W-:Y:S01]  /*1160*/  FADD R6, R2, -UR4 ;  /* 0x8000000402067e21 */ /* 0x001fe20008000000 */
[----:B-1----:R-:W-:-:S04]  /*1170*/  FFMA R5, -R9, R0, 1 ;  /* 0x3f80000009057423 */ /* 0x002fc80000000100 */
[----:B------:R-:W0:Y:S01]  /*1180*/  FCHK P0, R6, R9 ;  /* 0x0000000906007302 */ /* 0x000e220000000000 */
[----:B------:R-:W-:-:S04]  /*1190*/  FFMA R0, R0, R5, R0 ;  /* 0x0000000500007223 */ /* 0x000fc80000000000 */
        /* <DEDUP_REMOVED lines=8> */
.L_x_25:
[----:B------:R-:W-:Y:S05]  /*1220*/  BSYNC.RECONVERGENT B0 ;  /* 0x0000000000007941 */ /* 0x000fea0003800200 */
.L_x_24:
[----:B------:R-:W-:Y:S01]  /*1230*/  I2FP.F32.U32 R14, R14 ;  /* 0x0000000e000e7245 */ /* 0x000fe20000201000 */
[----:B------:R-:W0:Y:S01]  /*1240*/  LDC.64 R2, c[0x0][0x388] ;  /* 0x0000e200ff027b82 */ /* 0x000e220000000a00 */
[----:B------:R-:W-:Y:S01]  /*1250*/  I2FP.F32.U32 R5, R12 ;  /* 0x0000000c00057245 */ /* 0x000fe20000201000 */
[----:B------:R-:W-:Y:S01]  /*1260*/  BSSY.RECONVERGENT B0, `(.L_x_26) ;  /* 0x0000062000007945 */ /* 0x000fe20003800200 */
[----:B------:R-:W-:Y:S01]  /*1270*/  IADD3 R15, PT, PT, R15, -0x1, RZ ;  /* 0xffffffff0f0f7810 */ /* 0x000fe20007ffe0ff */
[----:B------:R-:W-:Y:S02]  /*1280*/  FFMA R13, R13, R0, -R14 ;  /* 0x000000000d0d7223 */ /* 0x000fe4000000080e */
[----:B------:R-:W-:Y:S01]  /*1290*/  FADD R10, R10, -R5 ;  /* 0x800000050a0a7221 */ /* 0x000fe20000000000 */
[----:B------:R-:W-:Y:S02]  /*12a0*/  I2FP.F32.S32 R15, R15 ;  /* 0x0000000f000f7245 */ /* 0x000fe40000201400 */
[----:B------:R-:W-:-:S04]  /*12b0*/  FSETP.GE.AND P0, PT, R13, 1, PT ;  /* 0x3f8000000d00780b */ /* 0x000fc80003f06000 */
[----:B------:R-:W-:-:S04]  /*12c0*/  FSETP.LTU.OR P0, PT, R10, 1, !P0 ;  /* 0x3f8000000a00780b */ /* 0x000fc80004709400 */
[----:B------:R-:W-:-:S13]  /*12d0*/  FSETP.GEU.OR P0, PT, R10, R15, P0 ;  /* 0x0000000f0a00720b */ /* 0x000fda000070e400 */
[----:B------:R-:W-:Y:S05]  /*12e0*/  @P0 BRA `(.L_x_27) ;  /* 0x0000000400640947 */ /* 0x000fea0003800000 */
[----:B------:R-:W-:Y:S01]  /*12f0*/  IADD3 R16, PT, PT, R16, -0x1, RZ ;  /* 0xffffffff10107810 */ /* 0x000fe20007ffe0ff */
[----:B------:R-:W1:Y:S03]  /*1300*/  LDCU UR4, c[0x0][0x3b0] ;  /* 0x00007600ff0477ac */ /* 0x000e660008000800 */
[----:B------:R-:W-:-:S04]  /*1310*/  I2FP.F32.S32 R16, R16 ;  /* 0x0000001000107245 */ /* 0x000fc80000201400 */
[----:B------:R-:W-:Y:S02]  /*1320*/  FSETP.GEU.AND P0, PT, R13, R16, PT ;  /* 0x000000100d00720b */ /* 0x000fe40003f0e000 */
[----:B-1----:R-:W-:-:S11]  /*1330*/  MOV R4, UR4 ;  /* 0x0000000400047c02 */ /* 0x002fd60008000f00 */
[----:B------:R-:W-:Y:S05]  /*1340*/  @P0 BRA `(.L_x_27) ;  /* 0x00000004004c0947 */ /* 0x000fea0003800000 */
[----:B------:R-:W1:Y:S01]  /*1350*/  S2R R9, SR_CgaCtaId ;  /* 0x0000000000097919 */ /* 0x000e620000008800 */
[----:B------:R-:W2:Y:S01]  /*1360*/  F2I.TRUNC.NTZ R5, R13 ;  /* 0x0000000d00057305 */ /* 0x000ea2000020f100 */
[----:B------:R-:W-:-:S07]  /*1370*/  MOV R4, 0x400 ;  /* 0x0000040000047802 */ /* 0x000fce0000000f00 */
[----:B------:R-:W3:Y:S01]  /*1380*/  F2I.TRUNC.NTZ R0, R10 ;  /* 0x0000000a00007305 */ /* 0x000ee2000020f100 */
[----:B--2---:R-:W-:-:S05]  /*1390*/  I2FP.F32.S32 R16, R5 ;  /* 0x0000000500107245 */ /* 0x004fca0000201400 */
[----:B------:R-:W-:Y:S01]  /*13a0*/  FADD R16, R13, -R16 ;  /* 0x800000100d107221 */ /* 0x000fe20000000000 */
[----:B---3--:R-:W-:-:S03]  /*13b0*/  I2FP.F32.S32 R15, R0 ;  /* 0x00000000000f7245 */ /* 0x008fc60000201400 */
[----:B------:R-:W-:Y:S02]  /*13c0*/  FMUL R13, R16, R16 ;  /* 0x00000010100d7220 */ /* 0x000fe40000400000 */
[----:B------:R-:W-:Y:S02]  /*13d0*/  FADD R15, R10, -R15 ;  /* 0x8000000f0a0f7221 */ /* 0x000fe40000000000 */
[----:B------:R-:W-:Y:S01]  /*13e0*/  FMUL R21, R16, R13 ;  /* 0x0000000d10157220 */ /* 0x000fe20000400000 */
[----:B-1----:R-:W-:Y:S01]  /*13f0*/  LEA R4, R9, R4, 0x18 ;  /* 0x0000000409047211 */ /* 0x002fe200078ec0ff */
[----:B------:R-:W-:Y:S02]  /*1400*/  FMUL R20, R15, R15 ;  /* 0x0000000f0f147220 */ /* 0x000fe40000400000 */
[----:B------:R-:W-:Y:S02]  /*1410*/  FMUL R10, R21, 0.5 ;  /* 0x3f000000150a7820 */ /* 0x000fe40000400000 */
[----:B------:R-:W-:-:S02]  /*1420*/  IMAD R9, R5, 0x58, R4 ;  /* 0x0000005805097824 */ /* 0x000fc400078e0204 */
[----:B------:R-:W-:Y:S01]  /*1430*/  FADD R6, R20, R20 ;  /* 0x0000001414067221 */ /* 0x000fe20000000000 */
[----:B------:R-:W-:Y:S02]  /*1440*/  FADD R25, R13, -R10 ;  /* 0x8000000a0d197221 */ /* 0x000fe40000000000 */
[----:B------:R-:W-:Y:S01]  /*1450*/  LEA R4, R0, R9, 0x2 ;  /* 0x0000000900047211 */ /* 0x000fe200078e10ff */
[----:B------:R-:W-:-:S04]  /*1460*/  FMUL R0, R15, R20 ;  /* 0x000000140f007220 */ /* 0x000fc80000400000 */
[----:B------:R-:W1:Y:S01]  /*1470*/  LDS R18, [R4+-0x5c] ;  /* 0xffffa40004127984 */ /* 0x000e620000000800 */
[C---:B------:R-:W-:Y:S01]  /*1480*/  FMUL R23, R0.reuse, 0.5 ;  /* 0x3f00000000177820 */ /* 0x040fe20000400000 */
[----:B------:R-:W-:Y:S02]  /*1490*/  FMUL R9, R0, 1.5 ;  /* 0x3fc0000000097820 */ /* 0x000fe40000400000 */
[----:B------:R-:W2:Y:S01]  /*14a0*/  LDS R17, [R4+-0x58] ;  /* 0xffffa80004117984 */ /* 0x000ea20000000800 */
[C---:B------:R-:W-:Y:S01]  /*14b0*/  FADD R0, R20.reuse, -R23 ;  /* 0x8000001714007221 */ /* 0x040fe20000000000 */
[----:B------:R-:W-:Y:S01]  /*14c0*/  FADD R24, -R9, R6 ;  /* 0x0000000609187221 */ /* 0x000fe20000000100 */
[----:B------:R-:W-:Y:S01]  /*14d0*/  FFMA R6, R20, -2.5, R9 ;  /* 0xc020000014067823 */ /* 0x000fe20000000009 */
[----:B------:R-:W3:Y:S01]  /*14e0*/  LDS R22, [R4+-0x54] ;  /* 0xffffac0004167984 */ /* 0x000ee20000000800 */
[C---:B------:R-:W-:Y:S01]  /*14f0*/  FFMA R11, R15.reuse, -0.5, R0 ;  /* 0xbf0000000f0b7823 */ /* 0x040fe20000000000 */
[----:B------:R-:W-:Y:S01]  /*1500*/  FFMA R0, R16, -0.5, R25 ;  /* 0xbf00000010007823 */ /* 0x000fe20000000019 */
[----:B------:R-:W-:Y:S01]  /*1510*/  FADD R6, R6, 1 ;  /* 0x3f80000006067421 */ /* 0x000fe20000000000 */
[----:B------:R-:W4:Y:S01]  /*1520*/  LDS R19, [R4+-0x50] ;  /* 0xffffb00004137984 */ /* 0x000f220000000800 */
[----:B------:R-:W-:Y:S01]  /*1530*/  FFMA R15, R15, 0.5, R24 ;  /* 0x3f0000000f0f7823 */ /* 0x000fe20000000018 */
[----:B------:R-:W-:Y:S01]  /*1540*/  FFMA R20, R20, -0.5, R23 ;  /* 0xbf00000014147823 */ /* 0x000fe20000000017 */
[----:B------:R-:W-:Y:S01]  /*1550*/  FADD R23, R13, R13 ;  /* 0x0000000d0d177221 */ /* 0x000fe20000000000 */
[----:B------:R-:W5:Y:S04]  /*1560*/  LDS R12, [R4+-0x4] ;  /* 0xfffffc00040c7984 */ /* 0x000f680000000800 */
[----:B------:R-:W0:Y:S04]  /*1570*/  LDS R5, [R4] ;  /* 0x0000000004057984 */ /* 0x000e280000000800 */
[----:B------:R-:W0:Y:S04]  /*1580*/  LDS R14, [R4+0x4] ;  /* 0x00000400040e7984 */ /* 0x000e280000000800 */
[----:B------:R-:W0:Y:S01]  /*1590*/  LDS R9, [R4+0x8] ;  /* 0x0000080004097984 */ /* 0x000e220000000800 */
[----:B-1----:R-:W-:-:S03]  /*15a0*/  FMUL R25, R11, R18 ;  /* 0x000000120b197220 */ /* 0x002fc60000400000 */
[----:B------:R-:W1:Y:S01]  /*15b0*/  LDS R18, [R4+0x54] ;  /* 0x0000540004127984 */ /* 0x000e620000000800 */
[----:B--2---:R-:W-:Y:S01]  /*15c0*/  FMUL R24, R6, R17 ;  /* 0x0000001106187220 */ /* 0x004fe20000400000 */
[C---:B------:R-:W-:Y:S02]  /*15d0*/  FFMA R25, R0.reuse, R25, RZ ;  /* 0x0000001900197223 */ /* 0x040fe400000000ff */
[----:B------:R-:W2:Y:S01]  /*15e0*/  LDS R17, [R4+0x58] ;  /* 0x0000580004117984 */ /* 0x000ea20000000800 */
[----:B---3--:R-:W-:Y:S01]  /*15f0*/  FMUL R22, R15, R22 ;  /* 0x000000160f167220 */ /* 0x008fe20000400000 */
[----:B------:R-:W-:Y:S01]  /*1600*/  FFMA R25, R0, R24, R25 ;  /* 0x0000001800197223 */ /* 0x000fe20000000019 */
[----:B------:R-:W-:Y:S01]  /*1610*/  FMUL R24, R21, 1.5 ;  /* 0x3fc0000015187820 */ /* 0x000fe20000400000 */
[----:B----4-:R-:W-:Y:S02]  /*1620*/  FMUL R19, R20, R19 ;  /* 0x0000001314137220 */ /* 0x010fe40000400000 */
[----:B------:R-:W-:Y:S01]  /*1630*/  FFMA R25, R0, R22, R25 ;  /* 0x0000001600197223 */ /* 0x000fe20000000019 */
[----:B------:R-:W-:Y:S01]  /*1640*/  FFMA R21, R13, -2.5, R24 ;  /* 0xc02000000d157823 */ /* 0x000fe20000000018 */
[----:B------:R-:W3:Y:S01]  /*1650*/  LDS R22, [R4+0x5c] ;  /* 0x00005c0004167984 */ /* 0x000ee20000000800 */
[----:B------:R-:W-:Y:S01]  /*1660*/  FADD R23, -R24, R23 ;  /* 0x0000001718177221 */ /* 0x000fe20000000100 */
[----:B------:R-:W-:Y:S01]  /*1670*/  FFMA R25, R0, R19, R25 ;  /* 0x0000001300197223 */ /* 0x000fe20000000019 */
[----:B------:R-:W-:Y:S01]  /*1680*/  FADD R0, R21, 1 ;  /* 0x3f80000015007421 */ /* 0x000fe20000000000 */
[----:B------:R-:W4:Y:S01]  /*1690*/  LDS R19, [R4+0x60] ;  /* 0x0000600004137984 */ /* 0x000f220000000800 */
[----:B-----5:R-:W-:Y:S01]  /*16a0*/  FMUL R21, R11, R12 ;  /* 0x0000000c0b157220 */ /* 0x020fe20000400000 */
[----:B0-----:R-:W-:Y:S01]  /*16b0*/  FMUL R26, R6, R5 ;  /* 0x00000005061a7220 */ /* 0x001fe20000400000 */
[----:B------:R-:W-:Y:S01]  /*16c0*/  FFMA R16, R16, 0.5, R23 ;  /* 0x3f00000010107823 */ /* 0x000fe20000000017 */
[----:B------:R-:W0:Y:S01]  /*16d0*/  LDS R12, [R4+0xac] ;  /* 0x0000ac00040c7984 */ /* 0x000e220000000800 */
[----:B------:R-:W-:Y:S01]  /*16e0*/  FFMA R21, R0, R21, R25 ;  /* 0x0000001500157223 */ /* 0x000fe20000000019 */
[----:B------:R-:W-:-:S02]  /*16f0*/  FMUL R14, R15, R14 ;  /* 0x0000000e0f0e7220 */ /* 0x000fc40000400000 */
[----:B------:R-:W5:Y:S01]  /*1700*/  LDS R5, [R4+0xb0] ;  /* 0x0000b00004057984 */ /* 0x000f620000000800 */
[----:B------:R-:W-:-:S03]  /*1710*/  FFMA R25, R0, R26, R21 ;  /* 0x0000001a00197223 */ /* 0x000fc60000000015 */
[----:B------:R-:W5:Y:S01]  /*1720*/  LDS R26, [R4+0xb4] ;  /* 0x0000b400041a7984 */ /* 0x000f620000000800 */
[----:B------:R-:W-:Y:S01]  /*1730*/  FFMA R25, R0, R14, R25 ;  /* 0x0000000e00197223 */ /* 0x000fe20000000019 */
[----:B------:R-:W-:Y:S02]  /*1740*/  FMUL R14, R20, R9 ;  /* 0x00000009140e7220 */ /* 0x000fe40000400000 */
[----:B------:R1:W5:Y:S02]  /*1750*/  LDS R21, [R4+0xb8] ;  /* 0x0000b80004157984 */ /* 0x0003640000000800 */
[----:B------:R-:W-:Y:S01]  /*1760*/  FFMA R25, R0, R14, R25 ;  /* 0x0000000e00197223 */ /* 0x000fe20000000019 */
[----:B-1----:R-:W-:Y:S01]  /*1770*/  FMUL R18, R11, R18 ;  /* 0x000000120b127220 */ /* 0x002fe20000400000 */
[----:B------:R-:W-:-:S03]  /*1780*/  FFMA R4, R13, -0.5, R10 ;  /* 0xbf0000000d047823 */ /* 0x000fc6000000000a */
[----:B------:R-:W-:Y:S01]  /*1790*/  FFMA R25, R16, R18, R25 ;  /* 0x0000001210197223 */ /* 0x000fe20000000019 */
[----:B--2---:R-:W-:-:S04]  /*17a0*/  FMUL R0, R6, R17 ;  /* 0x0000001106007220 */ /* 0x004fc80000400000 */
[----:B------:R-:W-:Y:S01]  /*17b0*/  FFMA R25, R16, R0, R25 ;  /* 0x0000000010197223 */ /* 0x000fe20000000019 */
[----:B---3--:R-:W-:-:S04]  /*17c0*/  FMUL R22, R15, R22 ;  /* 0x000000160f167220 */ /* 0x008fc80000400000 */
[----:B------:R-:W-:Y:S01]  /*17d0*/  FFMA R25, R16, R22, R25 ;  /* 0x0000001610197223 */ /* 0x000fe20000000019 */
[----:B----4-:R-:W-:Y:S01]  /*17e0*/  FMUL R19, R20, R19 ;  /* 0x0000001314137220 */ /* 0x010fe20000400000 */
[----:B0-----:R-:W-:-:S03]  /*17f0*/  FMUL R12, R11, R12 ;  /* 0x0000000c0b0c7220 */ /* 0x001fc60000400000 */
[----:B------:R-:W-:Y:S01]  /*1800*/  FFMA R19, R16, R19, R25 ;  /* 0x0000001310137223 */ /* 0x000fe20000000019 */
[----:B-----5:R-:W-:-:S03]  /*1810*/  FMUL R6, R6, R5 ;  /* 0x0000000506067220 */ /* 0x020fc60000400000 */
[----:B------:R-:W-:Y:S01]  /*1820*/  FFMA R19, R4, R12, R19 ;  /* 0x0000000c04137223 */ /* 0x000fe20000000013 */
[----:B------:R-:W-:-:S03]  /*1830*/  FMUL R26, R15, R26 ;  /* 0x0000001a0f1a7220 */ /* 0x000fc60000400000 */
[----:B------:R-:W-:Y:S01]  /*1840*/  FFMA R19, R4, R6, R19 ;  /* 0x0000000604137223 */ /* 0x000fe20000000013 */
[----:B------:R-:W-:-:S03]  /*1850*/  FMUL R20, R20, R21 ;  /* 0x0000001514147220 */ /* 0x000fc60000400000 */
[----:B------:R-:W-:-:S04]  /*1860*/  FFMA R19, R4, R26, R19 ;  /* 0x0000001a04137223 */ /* 0x000fc80000000013 */
[----:B------:R-:W-:-:S07]  /*1870*/  FFMA R4, R4, R20, R19 ;  /* 0x0000001404047223 */ /* 0x000fce0000000013 */
.L_x_27:
[----:B------:R-:W-:Y:S05]  /*1880*/  BSYNC.RECONVERGENT B0 ;  /* 0x0000000000007941 */ /* 0x000fea0003800200 */
.L_x_26:
[----:B------:R-:W1:Y:S02]  /*1890*/  LDCU UR4, c[0x0][0x398] ;  /* 0x00007300ff0477ac */ /* 0x000e640008000800 */
[----:B-1----:R-:W-:-:S04]  /*18a0*/  IMAD R7, R8, UR4, R7 ;  /* 0x0000000408077c24 */ /* 0x002fc8000f8e0207 */
[----:B0-----:R-:W-:-:S05]  /*18b0*/  IMAD.WIDE R2, R7, 0x4, R2 ;  /* 0x0000000407027825 */ /* 0x001fca00078e0202 */
[----:B------:R-:W-:Y:S01]  /*18c0*/  STG.E desc[UR10][R2.64], R4 ;  /* 0x0000000402007986 */ /* 0x000fe2000c10190a */
[----:B------:R-:W-:Y:S05]  /*18d0*/  EXIT ;  /* 0x000000000000794d */ /* 0x000fea0003800000 */
        .weak           $__internal_0_$__cuda_sm3x_div_rn_noftz_f32_slowpath
        .type           $__internal_0_$__cuda_sm3x_div_rn_noftz_f32_slowpath,@function
        .size           $__internal_0_$__cuda_sm3x_div_rn_noftz_f32_slowpath,(.L_x_62 - $__internal_0_$__cuda_sm3x_div_rn_noftz_f32_slowpath)
$__internal_0_$__cuda_sm3x_div_rn_noftz_f32_slowpath:
[----:B------:R-:W-:Y:S01]  /*18e0*/  SHF.R.U32.HI R17, RZ, 0x17, R0 ;  /* 0x00000017ff117819 */ /* 0x000fe20000011600 */
[----:B------:R-:W-:Y:S01]  /*18f0*/  BSSY.RECONVERGENT B1, `(.L_x_28) ;  /* 0x0000062000017945 */ /* 0x000fe20003800200 */
[----:B------:R-:W-:Y:S02]  /*1900*/  SHF.R.U32.HI R20, RZ, 0x17, R3 ;  /* 0x00000017ff147819 */ /* 0x000fe40000011603 */
[----:B------:R-:W-:Y:S02]  /*1910*/  LOP3.LUT R17, R17, 0xff, RZ, 0xc0, !PT ;  /* 0x000000ff11117812 */ /* 0x000fe400078ec0ff */
[----:B------:R-:W-:Y:S02]  /*1920*/  LOP3.LUT R20, R20, 0xff, RZ, 0xc0, !PT ;  /* 0x000000ff14147812 */ /* 0x000fe400078ec0ff */
[----:B------:R-:W-:Y:S02]  /*1930*/  IADD3 R21, PT, PT, R17, -0x1, RZ ;  /* 0xffffffff11157810 */ /* 0x000fe40007ffe0ff */
[----:B------:R-:W-:-:S02]  /*1940*/  IADD3 R22, PT, PT, R20, -0x1, RZ ;  /* 0xffffffff14167810 */ /* 0x000fc40007ffe0ff */
[----:B------:R-:W-:-:S04]  /*1950*/  ISETP.GT.U32.AND P0, PT, R21, 0xfd, PT ;  /* 0x000000fd1500780c */ /* 0x000fc80003f04070 */
[----:B------:R-:W-:-:S13]  /*1960*/  ISETP.GT.U32.OR P0, PT, R22, 0xfd, P0 ;  /* 0x000000fd1600780c */ /* 0x000fda0000704470 */
[----:B------:R-:W-:Y:S01]  /*1970*/  @!P0 MOV R19, RZ ;  /* 0x000000ff00138202 */ /* 0x000fe20000000f00 */
[----:B------:R-:W-:Y:S06]  /*1980*/  @!P0 BRA `(.L_x_29) ;  /* 0x00000000005c8947 */ /* 0x000fec0003800000 */
[----:B------:R-:W-:Y:S02]  /*1990*/  FSETP.GTU.FTZ.AND P0, PT, |R3|, +INF , PT ;  /* 0x7f8000000300780b */ /* 0x000fe40003f1c200 */
[----:B------:R-:W-:-:S04]  /*19a0*/  FSETP.GTU.FTZ.AND P1, PT, |R0|, +INF , PT ;  /* 0x7f8000000000780b */ /* 0x000fc80003f3c200 */
[----:B------:R-:W-:-:S13]  /*19b0*/  PLOP3.LUT P0, PT, P0, P1, PT, 0xf8, 0x8f ;  /* 0x00000000008f781c */ /* 0x000fda0000703f70 */
[----:B------:R-:W-:Y:S05]  /*19c0*/  @P0 BRA `(.L_x_30) ;  /* 0x00000004004c0947 */ /* 0x000fea0003800000 */
[----:B------:R-:W-:-:S13]  /*19d0*/  LOP3.LUT P0, RZ, R0, 0x7fffffff, R3, 0xc8, !PT ;  /* 0x7fffffff00ff7812 */ /* 0x000fda000780c803 */
[----:B------:R-:W-:Y:S05]  /*19e0*/  @!P0 BRA `(.L_x_31) ;  /* 0x00000004003c8947 */ /* 0x000fea0003800000 */
[C---:B------:R-:W-:Y:S02]  /*19f0*/  FSETP.NEU.FTZ.AND P1, PT, |R3|.reuse, +INF , PT ;  /* 0x7f8000000300780b */ /* 0x040fe40003f3d200 */
[----:B------:R-:W-:Y:S02]  /*1a00*/  FSETP.NEU.FTZ.AND P2, PT, |R0|, +INF , PT ;  /* 0x7f8000000000780b */ /* 0x000fe40003f5d200 */
[----:B------:R-:W-:-:S11]  /*1a10*/  FSETP.NEU.FTZ.AND P0, PT, |R3|, +INF , PT ;  /* 0x7f8000000300780b */ /* 0x000fd60003f1d200 */
[----:B------:R-:W-:Y:S05]  /*1a20*/  @!P2 BRA !P1, `(.L_x_31) ;  /* 0x00000004002ca947 */ /* 0x000fea0004800000 */
[----:B------:R-:W-:-:S04]  /*1a30*/  LOP3.LUT P1, RZ, R3, 0x7fffffff, RZ, 0xc0, !PT ;  /* 0x7fffffff03ff7812 */ /* 0x000fc8000782c0ff */
[----:B------:R-:W-:-:S13]  /*1a40*/  PLOP3.LUT P1, PT, P2, P1, PT, 0x2f, 0xf2 ;  /* 0x0000000000f2781c */ /* 0x000fda0001722577 */
[----:B------:R-:W-:Y:S05]  /*1a50*/  @P1 BRA `(.L_x_32) ;  /* 0x0000000400181947 */ /* 0x000fea0003800000 */
[----:B------:R-:W-:-:S04]  /*1a60*/  LOP3.LUT P1, RZ, R0, 0x7fffffff, RZ, 0xc0, !PT ;  /* 0x7fffffff00ff7812 */ /* 0x000fc8000782c0ff */
[----:B------:R-:W-:-:S13]  /*1a70*/  PLOP3.LUT P0, PT, P0, P1, PT, 0x2f, 0xf2 ;  /* 0x0000000000f2781c */ /* 0x000fda0000702577 */
[----:B------:R-:W-:Y:S05]  /*1a80*/  @P0 BRA `(.L_x_33) ;  /* 0x0000000400000947 */ /* 0x000fea0003800000 */
[----:B------:R-:W-:Y:S02]  /*1a90*/  ISETP.GE.AND P0, PT, R22, RZ, PT ;  /* 0x000000ff1600720c */ /* 0x000fe40003f06270 */
[----:B------:R-:W-:-:S11]  /*1aa0*/  ISETP.GE.AND P1, PT, R21, RZ, PT ;  /* 0x000000ff1500720c */ /* 0x000fd60003f26270 */
[----:B------:R-:W-:Y:S01]  /*1ab0*/  @P0 MOV R19, RZ ;  /* 0x000000ff00130202 */ /* 0x000fe20000000f00 */
[----:B------:R-:W-:Y:S01]  /*1ac0*/  @!P0 FFMA R3, R3, 1.84467440737095516160e+19, RZ ;  /* 0x5f80000003038823 */ /* 0x000fe200000000ff */
[----:B------:R-:W-:Y:S01]  /*1ad0*/  @!P0 MOV R19, 0xffffffc0 ;  /* 0xffffffc000138802 */ /* 0x000fe20000000f00 */
[----:B------:R-:W-:-:S03]  /*1ae0*/  @!P1 FFMA R0, R0, 1.84467440737095516160e+19, RZ ;  /* 0x5f80000000009823 */ /* 0x000fc600000000ff */
[----:B------:R-:W-:-:S07]  /*1af0*/  @!P1 IADD3 R19, PT, PT, R19, 0x40, RZ ;  /* 0x0000004013139810 */ /* 0x000fce0007ffe0ff */
.L_x_29:
[----:B------:R-:W-:Y:S01]  /*1b00*/  LEA R21, R17, 0xc0800000, 0x17 ;  /* 0xc080000011157811 */ /* 0x000fe200078eb8ff */
[----:B------:R-:W-:Y:S01]  /*1b10*/  BSSY.RECONVERGENT B2, `(.L_x_34) ;  /* 0x0000036000027945 */ /* 0x000fe20003800200 */
[----:B------:R-:W-:Y:S02]  /*1b20*/  IADD3 R20, PT, PT, R20, -0x7f, RZ ;  /* 0xffffff8114147810 */ /* 0x000fe40007ffe0ff */
[----:B------:R-:W-:-:S03]  /*1b30*/  IADD3 R24, PT, PT, -R21, R0, RZ ;  /* 0x0000000015187210 */ /* 0x000fc60007ffe1ff */
[----:B------:R-:W-:Y:S01]  /*1b40*/  IMAD R0, R20, -0x800000, R3 ;  /* 0xff80000014007824 */ /* 0x000fe200078e0203 */
[----:B------:R-:W0:Y:S01]  /*1b50*/  MUFU.RCP R21, R24 ;  /* 0x0000001800157308 */ /* 0x000e220000001000 */
[----:B------:R-:W-:Y:S01]  /*1b60*/  FADD.FTZ R23, -R24, -RZ ;  /* 0x800000ff18177221 */ /* 0x000fe20000010100 */
[----:B------:R-:W-:-:S04]  /*1b70*/  IADD3 R20, PT, PT, R20, 0x7f, -R17 ;  /* 0x0000007f14147810 */ /* 0x000fc80007ffe811 */
[----:B------:R-:W-:Y:S01]  /*1b80*/  IADD3 R19, PT, PT, R20, R19, RZ ;  /* 0x0000001314137210 */ /* 0x000fe20007ffe0ff */
[----:B0-----:R-:W-:-:S04]  /*1b90*/  FFMA R22, R21, R23, 1 ;  /* 0x3f80000015167423 */ /* 0x001fc80000000017 */
[----:B------:R-:W-:-:S04]  /*1ba0*/  FFMA R21, R21, R22, R21 ;  /* 0x0000001615157223 */ /* 0x000fc80000000015 */
[----:B------:R-:W-:-:S04]  /*1bb0*/  FFMA R22, R0, R21, RZ ;  /* 0x0000001500167223 */ /* 0x000fc800000000ff */
[----:B------:R-:W-:-:S04]  /*1bc0*/  FFMA R3, R23, R22, R0 ;  /* 0x0000001617037223 */ /* 0x000fc80000000000 */
[----:B------:R-:W-:-:S04]  /*1bd0*/  FFMA R22, R21, R3, R22 ;  /* 0x0000000315167223 */ /* 0x000fc80000000016 */
[----:B------:R-:W-:-:S04]  /*1be0*/  FFMA R23, R23, R22, R0 ;  /* 0x0000001617177223 */ /* 0x000fc80000000000 */
[----:B------:R-:W-:-:S05]  /*1bf0*/  FFMA R0, R21, R23, R22 ;  /* 0x0000001715007223 */ /* 0x000fca0000000016 */
[----:B------:R-:W-:-:S04]  /*1c00*/  SHF.R.U32.HI R3, RZ, 0x17, R0 ;  /* 0x00000017ff037819 */ /* 0x000fc80000011600 */
[----:B------:R-:W-:-:S04]  /*1c10*/  LOP3.LUT R20, R3, 0xff, RZ, 0xc0, !PT ;  /* 0x000000ff03147812 */ /* 0x000fc800078ec0ff */
[----:B------:R-:W-:-:S04]  /*1c20*/  IADD3 R3, PT, PT, R20, R19, RZ ;  /* 0x0000001314037210 */ /* 0x000fc80007ffe0ff */
[----:B------:R-:W-:-:S04]  /*1c30*/  IADD3 R17, PT, PT, R3, -0x1, RZ ;  /* 0xffffffff03117810 */ /* 0x000fc80007ffe0ff */
[----:B------:R-:W-:-:S13]  /*1c40*/  ISETP.GE.U32.AND P0, PT, R17, 0xfe, PT ;  /* 0x000000fe1100780c */ /* 0x000fda0003f06070 */
[----:B------:R-:W-:Y:S05]  /*1c50*/  @!P0 BRA `(.L_x_35) ;  /* 0x0000000000808947 */ /* 0x000fea0003800000 */
[----:B------:R-:W-:-:S13]  /*1c60*/  ISETP.GT.AND P0, PT, R3, 0xfe, PT ;  /* 0x000000fe0300780c */ /* 0x000fda0003f04270 */
[----:B------:R-:W-:Y:S05]  /*1c70*/  @P0 BRA `(.L_x_36) ;  /* 0x00000000006c0947 */ /* 0x000fea0003800000 */
[----:B------:R-:W-:-:S13]  /*1c80*/  ISETP.GE.AND P0, PT, R3, 0x1, PT ;  /* 0x000000010300780c */ /* 0x000fda0003f06270 */
[----:B------:R-:W-:Y:S05]  /*1c90*/  @P0 BRA `(.L_x_37) ;  /* 0x0000000000740947 */ /* 0x000fea0003800000 */
[----:B------:R-:W-:Y:S02]  /*1ca0*/  ISETP.GE.AND P0, PT, R3, -0x18, PT ;  /* 0xffffffe80300780c */ /* 0x000fe40003f06270 */
[----:B------:R-:W-:-:S11]  /*1cb0*/  LOP3.LUT R0, R0, 0x80000000, RZ, 0xc0, !PT ;  /* 0x8000000000007812 */ /* 0x000fd600078ec0ff */
[----:B------:R-:W-:Y:S05]  /*1cc0*/  @!P0 BRA `(.L_x_37) ;  /* 0x0000000000688947 */ /* 0x000fea0003800000 */
[-CC-:B------:R-:W-:Y:S01]  /*1cd0*/  FFMA.RZ R17, R21, R23.reuse, R22.reuse ;  /* 0x0000001715117223 */ /* 0x180fe2000000c016 */
[----:B------:R-:W-:Y:S01]  /*1ce0*/  IADD3 R20, PT, PT, R3, 0x20, RZ ;  /* 0x0000002003147810 */ /* 0x000fe20007ffe0ff */
[CCC-:B------:R-:W-:Y:S01]  /*1cf0*/  FFMA.RP R19, R21.reuse, R23.reuse, R22.reuse ;  /* 0x0000001715137223 */ /* 0x1c0fe20000008016 */
[----:B------:R-:W-:Y:S01]  /*1d00*/  FFMA.RM R22, R21, R23, R22 ;  /* 0x0000001715167223 */ /* 0x000fe20000004016 */
[----:B------:R-:W-:Y:S02]  /*1d10*/  ISETP.NE.AND P2, PT, R3, RZ, PT ;  /* 0x000000ff0300720c */ /* 0x000fe40003f45270 */
[----:B------:R-:W-:Y:S02]  /*1d20*/  LOP3.LUT R17, R17, 0x7fffff, RZ, 0xc0, !PT ;  /* 0x007fffff11117812 */ /* 0x000fe400078ec0ff */
[----:B------:R-:W-:Y:S02]  /*1d30*/  ISETP.NE.AND P1, PT, R3, RZ, PT ;  /* 0x000000ff0300720c */ /* 0x000fe40003f25270 */
[----:B------:R-:W-:-:S02]  /*1d40*/  LOP3.LUT R17, R17, 0x800000, RZ, 0xfc, !PT ;  /* 0x0080000011117812 */ /* 0x000fc400078efcff */
[----:B------:R-:W-:Y:S02]  /*1d50*/  IADD3 R3, PT, PT, -R3, RZ, RZ ;  /* 0x000000ff03037210 */ /* 0x000fe40007ffe1ff */
[----:B------:R-:W-:Y:S02]  /*1d60*/  SHF.L.U32 R20, R17, R20, RZ ;  /* 0x0000001411147219 */ /* 0x000fe400000006ff */
[----:B------:R-:W-:Y:S02]  /*1d70*/  FSETP.NEU.FTZ.AND P0, PT, R19, R22, PT ;  /* 0x000000161300720b */ /* 0x000fe40003f1d000 */
[----:B------:R-:W-:Y:S02]  /*1d80*/  SEL R22, R3, RZ, P2 ;  /* 0x000000ff03167207 */ /* 0x000fe40001000000 */
[----:B------:R-:W-:Y:S02]  /*1d90*/  ISETP.NE.AND P1, PT, R20, RZ, P1 ;  /* 0x000000ff1400720c */ /* 0x000fe40000f25270 */
[----:B------:R-:W-:-:S02]  /*1da0*/  SHF.R.U32.HI R20, RZ, R22, R17 ;  /* 0x00000016ff147219 */ /* 0x000fc40000011611 */
[----:B------:R-:W-:Y:S02]  /*1db0*/  PLOP3.LUT P0, PT, P0, P1, PT, 0xf8, 0x8f ;  /* 0x00000000008f781c */ /* 0x000fe40000703f70 */
[----:B------:R-:W-:Y:S02]  /*1dc0*/  SHF.R.U32.HI R17, RZ, 0x1, R20 ;  /* 0x00000001ff117819 */ /* 0x000fe40000011614 */
[----:B------:R-:W-:-:S04]  /*1dd0*/  SEL R22, RZ, 0x1, !P0 ;  /* 0x00000001ff167807 */ /* 0x000fc80004000000 */
[----:B------:R-:W-:-:S04]  /*1de0*/  LOP3.LUT R3, R22, 0x1, R17, 0xf8, !PT ;  /* 0x0000000116037812 */ /* 0x000fc800078ef811 */
[----:B------:R-:W-:-:S04]  /*1df0*/  LOP3.LUT R20, R3, R20, RZ, 0xc0, !PT ;  /* 0x0000001403147212 */ /* 0x000fc800078ec0ff */
[----:B------:R-:W-:-:S04]  /*1e00*/  IADD3 R17, PT, PT, R17, R20, RZ ;  /* 0x0000001411117210 */ /* 0x000fc80007ffe0ff */
[----:B------:R-:W-:Y:S01]  /*1e10*/  LOP3.LUT R0, R17, R0, RZ, 0xfc, !PT ;  /* 0x0000000011007212 */ /* 0x000fe200078efcff */
[----:B------:R-:W-:Y:S06]  /*1e20*/  BRA `(.L_x_37) ;  /* 0x0000000000107947 */ /* 0x000fec0003800000 */
.L_x_36:
[----:B------:R-:W-:-:S04]  /*1e30*/  LOP3.LUT R0, R0, 0x80000000, RZ, 0xc0, !PT ;  /* 0x8000000000007812 */ /* 0x000fc800078ec0ff */
[----:B------:R-:W-:Y:S01]  /*1e40*/  LOP3.LUT R0, R0, 0x7f800000, RZ, 0xfc, !PT ;  /* 0x7f80000000007812 */ /* 0x000fe200078efcff */
[----:B------:R-:W-:Y:S06]  /*1e50*/  BRA `(.L_x_37) ;  /* 0x0000000000047947 */ /* 0x000fec0003800000 */
.L_x_35:
[----:B------:R-:W-:-:S07]  /*1e60*/  LEA R0, R19, R0, 0x17 ;  /* 0x0000000013007211 */ /* 0x000fce00078eb8ff */
.L_x_37:
[----:B------:R-:W-:Y:S05]  /*1e70*/  BSYNC.RECONVERGENT B2 ;  /* 0x0000000000027941 */ /* 0x000fea0003800200 */
.L_x_34:
[----:B------:R-:W-:Y:S05]  /*1e80*/  BRA `(.L_x_38) ;  /* 0x0000000000207947 */ /* 0x000fea0003800000 */
.L_x_33:
[----:B------:R-:W-:-:S04]  /*1e90*/  LOP3.LUT R0, R0, 0x80000000, R3, 0x48, !PT ;  /* 0x8000000000007812 */ /* 0x000fc800078e4803 */
[----:B------:R-:W-:Y:S01]  /*1ea0*/  LOP3.LUT R0, R0, 0x7f800000, RZ, 0xfc, !PT ;  /* 0x7f80000000007812 */ /* 0x000fe200078efcff */
[----:B------:R-:W-:Y:S06]  /*1eb0*/  BRA `(.L_x_38) ;  /* 0x0000000000147947 */ /* 0x000fec0003800000 */
.L_x_32:
[----:B------:R-:W-:Y:S01]  /*1ec0*/  LOP3.LUT R0, R0, 0x80000000, R3, 0x48, !PT ;  /* 0x8000000000007812 */ /* 0x000fe200078e4803 */
[----:B------:R-:W-:Y:S06]  /*1ed0*/  BRA `(.L_x_38) ;  /* 0x00000000000c7947 */ /* 0x000fec0003800000 */
.L_x_31:
[----:B------:R-:W0:Y:S01]  /*1ee0*/  MUFU.RSQ R0, -QNAN ;  /* 0xffc0000000007908 */ /* 0x000e220000001400 */
[----:B------:R-:W-:Y:S05]  /*1ef0*/  BRA `(.L_x_38) ;  /* 0x0000000000047947 */ /* 0x000fea0003800000 */
.L_x_30:
[----:B------:R-:W-:-:S07]  /*1f00*/  FADD.FTZ R0, R3, R0 ;  /* 0x0000000003007221 */ /* 0x000fce0000010000 */
.L_x_38:
[----:B------:R-:W-:Y:S05]  /*1f10*/  BSYNC.RECONVERGENT B1 ;  /* 0x0000000000017941 */ /* 0x000fea0003800200 */
.L_x_28:
[----:B------:R-:W-:-:S04]  /*1f20*/  HFMA2 R19, -RZ, RZ, 0, 0 ;  /* 0x00000000ff137431 */ /* 0x000fc800000001ff */
[----:B0-----:R-:W-:Y:S05]  /*1f30*/  RET.REL.NODEC R18 `(_ZN6oscean13interpolation3gpu4cuda35bicubicInterpolationOptimizedKernelEPKfPfiiiifffff) ;  /* 0xffffffe012307950 */ /* 0x001fea0003c3ffff */
.L_x_39:
[----:B------:R-:W-:-:S00]  /*1f40*/  BRA `(.L_x_39) ;  /* 0xfffffffc00fc7947 */ /* 0x000fc0000383ffff */
[----:B------:R-:W-:-:S00]  /*1f50*/  NOP ;  /* 0x0000000000007918 */ /* 0x000fc00000000000 */
        /* <DEDUP_REMOVED lines=10> */
.L_x_62:


//--------------------- .text._ZN6oscean13interpolation3gpu4cuda26bicubicInterpolationKernelEPKfPfiiiifffff --------------------------
	.section	.text._ZN6oscean13interpolation3gpu4cuda26bicubicInterpolationKernelEPKfPfiiiifffff,"ax",@progbits
	.align	128
        .global         _ZN6oscean13interpolation3gpu4cuda26bicubicInterpolationKernelEPKfPfiiiifffff
        .type           _ZN6oscean13interpolation3gpu4cuda26bicubicInterpolationKernelEPKfPfiiiifffff,@function
        .size           _ZN6oscean13interpolation3gpu4cuda26bicubicInterpolationKernelEPKfPfiiiifffff,(.L_x_63 - _ZN6oscean13interpolation3gpu4cuda26bicubicInterpolationKernelEPKfPfiiiifffff)
        .other          _ZN6oscean13interpolation3gpu4cuda26bicubicInterpolationKernelEPKfPfiiiifffff,@"STO_CUDA_ENTRY STV_DEFAULT"
_ZN6oscean13interpolation3gpu4cuda26bicubicInterpolationKernelEPKfPfiiiifffff:
.text._ZN6oscean13interpolation3gpu4cuda26bicubicInterpolationKernelEPKfPfiiiifffff:
[----:B------:R-:W-:Y:S01]  /*0000*/  LDC R1, c[0x0][0x37c] ;  /* 0x0000df00ff017b82 */ /* 0x000fe20000000800 */
[----:B------:R-:W0:Y:S07]  /*0010*/  S2R R5, SR_TID.Y ;  /* 0x0000000000057919 */ /* 0x000e2e0000002200 */
[----:B------:R-:W1:Y:S01]  /*0020*/  LDC R3, c[0x0][0x360] ;  /* 0x0000d800ff037b82 */ /* 0x000e620000000800 */
[----:B------:R-:W2:Y:S01]  /*0030*/  LDCU.64 UR4, c[0x0][0x398] ;  /* 0x00007300ff0477ac */ /* 0x000ea20008000a00 */
[----:B------:R-:W1:Y:S06]  /*0040*/  S2R R2, SR_TID.X ;  /* 0x0000000000027919 */ /* 0x000e6c0000002100 */
[----:B------:R-:W0:Y:S08]  /*0050*/  S2UR UR7, SR_CTAID.Y ;  /* 0x00000000000779c3 */ /* 0x000e300000002600 */
[----:B------:R-:W0:Y:S08]  /*0060*/  LDC R0, c[0x0][0x364] ;  /* 0x0000d900ff007b82 */ /* 0x000e300000000800 */
[----:B------:R-:W1:Y:S01]  /*0070*/  S2UR UR6, SR_CTAID.X ;  /* 0x00000000000679c3 */ /* 0x000e620000002500 */
[----:B0-----:R-:W-:-:S05]  /*0080*/  IMAD R0, R0, UR7, R5 ;  /* 0x0000000700007c24 */ /* 0x001fca000f8e0205 */
[----:B--2---:R-:W-:Y:S01]  /*0090*/  ISETP.GE.AND P0, PT, R0, UR5, PT ;  /* 0x0000000500007c0c */ /* 0x004fe2000bf06270 */
[----:B-1----:R-:W-:-:S05]  /*00a0*/  IMAD R3, R3, UR6, R2 ;  /* 0x0000000603037c24 */ /* 0x002fca000f8e0202 */
[----:B------:R-:W-:-:S13]  /*00b0*/  ISETP.GE.OR P0, PT, R3, UR4, P0 ;  /* 0x0000000403007c0c */ /* 0x000fda0008706670 */
[----:B------:R-:W-:Y:S05]  /*00c0*/  @P0 EXIT ;  /* 0x000000000000094d */ /* 0x000fea0003800000 */
[----:B------:R-:W0:Y:S01]  /*00d0*/  LDC.64 R6, c[0x0][0x3a0] ;  /* 0x0000e800ff067b82 */ /* 0x000e220000000a00 */
[----:B------:R-:W-:Y:S01]  /*00e0*/  UIADD3 UR4, UPT, UPT, UR4, -0x1, URZ ;  /* 0xffffffff04047890 */ /* 0x000fe2000fffe0ff */
[----:B------:R-:W-:Y:S01]  /*00f0*/  I2FP.F32.S32 R2, R3 ;  /* 0x0000000300027245 */ /* 0x000fe20000201400 */
[----:B------:R-:W-:Y:S04]  /*0100*/  BSSY.RECONVERGENT B0, `(.L_x_40) ;  /* 0x0000011000007945 */ /* 0x000fe80003800200 */
[----:B------:R-:W-:-:S04]  /*0110*/  I2FP.F32.S32 R5, UR4 ;  /* 0x0000000400057c45 */ /* 0x000fc80008201400 */
[----:B------:R-:W1:Y:S01]  /*0120*/  MUFU.RCP R4, R5 ;  /* 0x0000000500047308 */ /* 0x000e620000001000 */
[----:B------:R-:W2:Y:S01]  /*0130*/  LDCU UR4, c[0x0][0x3b0] ;  /* 0x00007600ff0477ac */ /* 0x000ea20008000800 */
[----:B0-----:R-:W-:-:S04]  /*0140*/  FADD R7, R7, -R6 ;  /* 0x8000000607077221 */ /* 0x001fc80000000000 */
[----:B------:R-:W-:Y:S01]  /*0150*/  FMUL R2, R7, R2 ;  /* 0x0000000207027220 */ /* 0x000fe20000400000 */
[----:B-1----:R-:W-:Y:S01]  /*0160*/  FFMA R9, -R5, R4, 1 ;  /* 0x3f80000005097423 */ /* 0x002fe20000000104 */
[----:B--2---:R-:W-:Y:S02]  /*0170*/  MOV R6, UR4 ;  /* 0x0000000400067c02 */ /* 0x004fe40008000f00 */
[----:B------:R-:W0:Y:S01]  /*0180*/  FCHK P0, R2, R5 ;  /* 0x0000000502007302 */ /* 0x000e220000000000 */
[----:B------:R-:W-:-:S04]  /*0190*/  FFMA R9, R4, R9, R4 ;  /* 0x0000000904097223 */ /* 0x000fc80000000004 */
[----:B------:R-:W-:-:S04]  /*01a0*/  FFMA R4, R2, R9, RZ ;  /* 0x0000000902047223 */ /* 0x000fc800000000ff */
[----:B------:R-:W-:-:S04]  /*01b0*/  FFMA R8, -R5, R4, R2 ;  /* 0x0000000405087223 */ /* 0x000fc80000000102 */
[----:B------:R-:W-:Y:S01]  /*01c0*/  FFMA R4, R9, R8, R4 ;  /* 0x0000000809047223 */ /* 0x000fe20000000004 */
[----:B0-----:R-:W-:Y:S06]  /*01d0*/  @!P0 BRA `(.L_x_41) ;  /* 0x00000000000c8947 */ /* 0x001fec0003800000 */
[----:B------:R-:W-:-:S07]  /*01e0*/  MOV R8, 0x200 ;  /* 0x0000020000087802 */ /* 0x000fce0000000f00 */
[----:B------:R-:W-:Y:S05]  /*01f0*/  CALL.REL.NOINC `($__internal_1_$__cuda_sm3x_div_rn_noftz_f32_slowpath) ;  /* 0x0000000c00b07944 */ /* 0x000fea0003c00000 */
[----:B------:R-:W-:-:S07]  /*0200*/  MOV R4, R2 ;  /* 0x0000000200047202 */ /* 0x000fce0000000f00 */
.L_x_41:
[----:B------:R-:W-:Y:S05]  /*0210*/  BSYNC.RECONVERGENT B0 ;  /* 0x0000000000007941 */ /* 0x000fea0003800200 */
.L_x_40:
[----:B------:R-:W0:Y:S01]  /*0220*/  LDCU UR4, c[0x0][0x39c] ;  /* 0x00007380ff0477ac */ /* 0x000e220008000800 */
[----:B------:R-:W1:Y:S01]  /*0230*/  LDC.64 R10, c[0x0][0x3a8] ;  /* 0x0000ea00ff0a7b82 */ /* 0x000e620000000a00 */
[----:B------:R-:W-:Y:S01]  /*0240*/  I2FP.F32.U32 R2, R0 ;  /* 0x0000000000027245 */ /* 0x000fe20000201000 */
[----:B------:R-:W-:Y:S01]  /*0250*/  BSSY.RECONVERGENT B0, `(.L_x_42) ;  /* 0x0000012000007945 */ /* 0x000fe20003800200 */
[----:B0-----:R-:W-:-:S06]  /*0260*/  UIADD3 UR4, UPT, UPT, UR4, -0x1, URZ ;  /* 0xffffffff04047890 */ /* 0x001fcc000fffe0ff */
[----:B------:R-:W-:Y:S01]  /*0270*/  I2FP.F32.U32 R5, UR4 ;  /* 0x0000000400057c45 */ /* 0x000fe20008201000 */
[----:B-1----:R-:W-:-:S03]  /*0280*/  FADD R9, R11, -R10 ;  /* 0x8000000a0b097221 */ /* 0x002fc60000000000 */
[----:B------:R-:W0:Y:S01]  /*0290*/  MUFU.RCP R8, R5 ;  /* 0x0000000500087308 */ /* 0x000e220000001000 */
[----:B------:R-:W1:Y:S01]  /*02a0*/  LDCU UR4, c[0x0][0x3a0] ;  /* 0x00007400ff0477ac */ /* 0x000e620008000800 */
[----:B------:R-:W-:-:S06]  /*02b0*/  FMUL R2, R9, R2 ;  /* 0x0000000209027220 */ /* 0x000fcc0000400000 */
[----:B------:R-:W2:Y:S01]  /*02c0*/  FCHK P0, R2, R5 ;  /* 0x0000000502007302 */ /* 0x000ea20000000000 */
[----:B0-----:R-:W-:Y:S01]  /*02d0*/  FFMA R11, -R5, R8, 1 ;  /* 0x3f800000050b7423 */ /* 0x001fe20000000108 */
[----:B-1----:R-:W-:-:S03]  /*02e0*/  FADD R4, R4, UR4 ;  /* 0x0000000404047e21 */ /* 0x002fc60008000000 */
[----:B------:R-:W-:-:S04]  /*02f0*/  FFMA R11, R8, R11, R8 ;  /* 0x0000000b080b7223 */ /* 0x000fc80000000008 */
[----:B------:R-:W-:-:S04]  /*0300*/  FFMA R8, R2, R11, RZ ;  /* 0x0000000b02087223 */ /* 0x000fc800000000ff */
[----:B------:R-:W-:-:S04]  /*0310*/  FFMA R10, -R5, R8, R2 ;  /* 0x00000008050a7223 */ /* 0x000fc80000000102 */
[----:B------:R-:W-:Y:S01]  /*0320*/  FFMA R8, R11, R10, R8 ;  /* 0x0000000a0b087223 */ /* 0x000fe20000000008 */
[----:B--2---:R-:W-:Y:S06]  /*0330*/  @!P0 BRA `(.L_x_43) ;  /* 0x00000000000c8947 */ /* 0x004fec0003800000 */
[----:B------:R-:W-:-:S07]  /*0340*/  MOV R8, 0x360 ;  /* 0x0000036000087802 */ /* 0x000fce0000000f00 */
[----:B------:R-:W-:Y:S05]  /*0350*/  CALL.REL.NOINC `($__internal_1_$__cuda_sm3x_div_rn_noftz_f32_slowpath) ;  /* 0x0000000c00587944 */ /* 0x000fea0003c00000 */
[----:B------:R-:W-:-:S07]  /*0360*/  MOV R8, R2 ;  /* 0x0000000200087202 */ /* 0x000fce0000000f00 */
.L_x_43:
[----:B------:R-:W-:Y:S05]  /*0370*/  BSYNC.RECONVERGENT B0 ;  /* 0x0000000000007941 */ /* 0x000fea0003800200 */
.L_x_42:
        /* <DEDUP_REMOVED lines=15> */
[----:B------:R-:W-:Y:S05]  /*0470*/  CALL.REL.NOINC `($__internal_1_$__cuda_sm3x_div_rn_noftz_f32_slowpath) ;  /* 0x0000000c00107944 */ /* 0x000fea0003c00000 */
[----:B------:R-:W-:-:S07]  /*0480*/  MOV R5, R2 ;  /* 0x0000000200057202 */ /* 0x000fce0000000f00 */
.L_x_45:
[----:B------:R-:W-:Y:S05]  /*0490*/  BSYNC.RECONVERGENT B0 ;  /* 0x0000000000007941 */ /* 0x000fea0003800200 */
.L_x_44:
[----:B------:R-:W0:Y:S01]  /*04a0*/  LDCU UR4, c[0x0][0x3a8] ;  /* 0x00007500ff0477ac */ /* 0x000e220008000800 */
[----:B------:R-:W1:Y:S01]  /*04b0*/  LDC R10, c[0x0][0x390] ;  /* 0x0000e400ff0a7b82 */ /* 0x000e620000000800 */
[----:B------:R-:W2:Y:S01]  /*04c0*/  MUFU.RCP R8, R9 ;  /* 0x0000000900087308 */ /* 0x000ea20000001000 */
[----:B------:R-:W-:Y:S01]  /*04d0*/  BSSY.RECONVERGENT B0, `(.L_x_46) ;  /* 0x0000010000007945 */ /* 0x000fe20003800200 */
[----:B0-----:R-:W-:Y:S01]  /*04e0*/  FADD R2, R4, -UR4 ;  /* 0x8000000404027e21 */ /* 0x001fe20008000000 */
[----:B--2---:R-:W-:-:S05]  /*04f0*/  FFMA R7, -R9, R8, 1 ;  /* 0x3f80000009077423 */ /* 0x004fca0000000108 */
[----:B------:R-:W0:Y:S01]  /*0500*/  FCHK P0, R2, R9 ;  /* 0x0000000902007302 */ /* 0x000e220000000000 */
[----:B------:R-:W-:Y:S01]  /*0510*/  FFMA R11, R8, R7, R8 ;  /* 0x00000007080b7223 */ /* 0x000fe20000000008 */
[----:B-1----:R-:W-:-:S03]  /*0520*/  IADD3 R7, PT, PT, R10, -0x1, RZ ;  /* 0xffffffff0a077810 */ /* 0x002fc60007ffe0ff */
[----:B------:R-:W-:Y:S01]  /*0530*/  FFMA R8, R2, R11, RZ ;  /* 0x0000000b02087223 */ /* 0x000fe200000000ff */
[----:B------:R-:W-:-:S03]  /*0540*/  I2FP.F32.S32 R4, R7 ;  /* 0x0000000700047245 */ /* 0x000fc60000201400 */
[----:B------:R-:W-:Y:S02]  /*0550*/  FFMA R10, -R9, R8, R2 ;  /* 0x00000008090a7223 */ /* 0x000fe40000000102 */
[----:B------:R-:W-:Y:S02]  /*0560*/  FMUL R4, R4, R5 ;  /* 0x0000000504047220 */ /* 0x000fe40000400000 */
[----:B------:R-:W-:Y:S01]  /*0570*/  FFMA R25, R11, R10, R8 ;  /* 0x0000000a0b197223 */ /* 0x000fe20000000008 */
[----:B0-----:R-:W-:Y:S06]  /*0580*/  @!P0 BRA `(.L_x_47) ;  /* 0x0000000000108947 */ /* 0x001fec0003800000 */
[----:B------:R-:W-:Y:S02]  /*0590*/  MOV R5, R9 ;  /* 0x0000000900057202 */ /* 0x000fe40000000f00 */
[----:B------:R-:W-:-:S07]  /*05a0*/  MOV R8, 0x5c0 ;  /* 0x000005c000087802 */ /* 0x000fce0000000f00 */
[----:B------:R-:W-:Y:S05]  /*05b0*/  CALL.REL.NOINC `($__internal_1_$__cuda_sm3x_div_rn_noftz_f32_slowpath) ;  /* 0x0000000800c07944 */ /* 0x000fea0003c00000 */
[----:B------:R-:W-:-:S07]  /*05c0*/  MOV R25, R2 ;  /* 0x0000000200197202 */ /* 0x000fce0000000f00 */
.L_x_47:
[----:B------:R-:W-:Y:S05]  /*05d0*/  BSYNC.RECONVERGENT B0 ;  /* 0x0000000000007941 */ /* 0x000fea0003800200 */
.L_x_46:
[----:B------:R-:W0:Y:S01]  /*05e0*/  LDC.64 R14, c[0x0][0x390] ;  /* 0x0000e400ff0e7b82 */ /* 0x000e220000000a00 */
[----:B------:R-:W1:Y:S01]  /*05f0*/  LDCU.64 UR4, c[0x0][0x358] ;  /* 0x00006b00ff0477ac */ /* 0x000e620008000a00 */
[----:B------:R-:W-:Y:S01]  /*0600*/  BSSY.RECONVERGENT B0, `(.L_x_48) ;  /* 0x00000a5000007945 */ /* 0x000fe20003800200 */
[C---:B0-----:R-:W-:Y:S02]  /*0610*/  IADD3 R27, PT, PT, R15.reuse, -0x1, RZ ;  /* 0xffffffff0f1b7810 */ /* 0x041fe40007ffe0ff */
[----:B------:R-:W-:Y:S02]  /*0620*/  IADD3 R5, PT, PT, R14, -0x2, RZ ;  /* 0xfffffffe0e057810 */ /* 0x000fe40007ffe0ff */
[----:B------:R-:W-:Y:S02]  /*0630*/  I2FP.F32.S32 R2, R27 ;  /* 0x0000001b00027245 */ /* 0x000fe40000201400 */
[----:B------:R-:W-:Y:S02]  /*0640*/  I2FP.F32.S32 R5, R5 ;  /* 0x0000000500057245 */ /* 0x000fe40000201400 */
[----:B------:R-:W-:Y:S01]  /*0650*/  IADD3 R15, PT, PT, R15, -0x2, RZ ;  /* 0xfffffffe0f0f7810 */ /* 0x000fe20007ffe0ff */
[----:B------:R-:W-:Y:S01]  /*0660*/  FMUL R25, R2, R25 ;  /* 0x0000001902197220 */ /* 0x000fe20000400000 */
[----:B------:R-:W-:-:S02]  /*0670*/  FSETP.GT.AND P0, PT, R4, R5, PT ;  /* 0x000000050400720b */ /* 0x000fc40003f04000 */
[----:B------:R-:W-:Y:S02]  /*0680*/  I2FP.F32.S32 R2, R15 ;  /* 0x0000000f00027245 */ /* 0x000fe40000201400 */
[----:B------:R-:W-:-:S04]  /*0690*/  FMNMX R5, R4, R25, PT ;  /* 0x0000001904057209 */ /* 0x000fc80003800000 */
[----:B------:R-:W-:-:S04]  /*06a0*/  FSETP.LT.OR P0, PT, R5, 1, P0 ;  /* 0x3f8000000500780b */ /* 0x000fc80000701400 */
[----:B------:R-:W-:-:S13]  /*06b0*/  FSETP.GT.OR P0, PT, R25, R2, P0 ;  /* 0x000000021900720b */ /* 0x000fda0000704400 */
[----:B-1----:R-:W-:Y:S05]  /*06c0*/  @P0 BRA `(.L_x_49) ;  /* 0x0000000800600947 */ /* 0x002fea0003800000 */
[----:B------:R-:W0:Y:S01]  /*06d0*/  F2I.FLOOR.NTZ R2, R4 ;  /* 0x0000000400027305 */ /* 0x000e220000207100 */
[----:B------:R-:W1:Y:S01]  /*06e0*/  LDC.64 R12, c[0x0][0x380] ;  /* 0x0000e000ff0c7b82 */ /* 0x000e620000000a00 */
[----:B------:R-:W2:Y:S06]  /*06f0*/  LDCU UR6, c[0x0][0x3b0] ;  /* 0x00007600ff0677ac */ /* 0x000eac0008000800 */
[----:B------:R-:W3:Y:S01]  /*0700*/  F2I.FLOOR.NTZ R22, R25 ;  /* 0x0000001900167305 */ /* 0x000ee20000207100 */
[C---:B0-----:R-:W-:Y:S02]  /*0710*/  VIADDMNMX.RELU R21, R2.reuse, 0xffffffff, R7, PT ;  /* 0xffffffff02157846 */ /* 0x041fe40003801107 */
[----:B------:R-:W-:-:S02]  /*0720*/  VIMNMX.RELU R23, PT, PT, R2, R7, PT ;  /* 0x0000000702177248 */ /* 0x000fc40003fe1100 */
[C-C-:B------:R-:W-:Y:S02]  /*0730*/  VIADDMNMX.RELU R5, R2.reuse, 0x1, R7.reuse, PT ;  /* 0x0000000102057846 */ /* 0x140fe40003801107 */
[----:B------:R-:W-:Y:S02]  /*0740*/  VIADDMNMX.RELU R7, R2, 0x2, R7, PT ;  /* 0x0000000202077846 */ /* 0x000fe40003801107 */
[----:B---3--:R-:W-:-:S05]  /*0750*/  VIADDMNMX.RELU R6, R22, 0xffffffff, R27, PT ;  /* 0xffffffff16067846 */ /* 0x008fca000380111b */
[CC--:B------:R-:W-:Y:S02]  /*0760*/  IMAD R19, R6.reuse, R14.reuse, R21 ;  /* 0x0000000e06137224 */ /* 0x0c0fe400078e0215 */
[----:B------:R-:W-:Y:S02]  /*0770*/  IMAD R9, R6, R14, R23 ;  /* 0x0000000e06097224 */ /* 0x000fe400078e0217 */
[----:B-1----:R-:W-:-:S04]  /*0780*/  IMAD.WIDE R18, R19, 0x4, R12 ;  /* 0x0000000413127825 */ /* 0x002fc800078e020c */
[CC--:B------:R-:W-:Y:S02]  /*0790*/  IMAD R11, R6.reuse, R14.reuse, R5 ;  /* 0x0000000e060b7224 */ /* 0x0c0fe400078e0205 */
[--C-:B------:R-:W-:Y:S01]  /*07a0*/  IMAD.WIDE R8, R9, 0x4, R12.reuse ;  /* 0x0000000409087825 */ /* 0x100fe200078e020c */
[----:B------:R-:W3:Y:S03]  /*07b0*/  LDG.E R18, desc[UR4][R18.64] ;  /* 0x0000000412127981 */ /* 0x000ee6000c1e1900 */
[----:B------:R-:W-:Y:S01]  /*07c0*/  IMAD.WIDE R10, R11, 0x4, R12 ;  /* 0x000000040b0a7825 */ /* 0x000fe200078e020c */
[----:B------:R0:W4:Y:S03]  /*07d0*/  LDG.E R15, desc[UR4][R8.64] ;  /* 0x00000004080f7981 */ /* 0x000126000c1e1900 */
[----:B------:R-:W-:-:S02]  /*07e0*/  IMAD R17, R6, R14, R7 ;  /* 0x0000000e06117224 */ /* 0x000fc400078e0207 */
[----:B------:R1:W5:Y:S02]  /*07f0*/  LDG.E R11, desc[UR4][R10.64] ;  /* 0x000000040a0b7981 */ /* 0x000364000c1e1900 */
[----:B------:R-:W-:-:S06]  /*0800*/  IMAD.WIDE R16, R17, 0x4, R12 ;  /* 0x0000000411107825 */ /* 0x000fcc00078e020c */
[----:B------:R2:W5:Y:S01]  /*0810*/  LDG.E R16, desc[UR4][R16.64] ;  /* 0x0000000410107981 */ /* 0x000562000c1e1900 */
[----:B------:R-:W-:Y:S02]  /*0820*/  I2FP.F32.S32 R29, R2 ;  /* 0x00000002001d7245 */ /* 0x000fe40000201400 */
[----:B------:R-:W-:Y:S02]  /*0830*/  I2FP.F32.S32 R2, R22 ;  /* 0x0000001600027245 */ /* 0x000fe40000201400 */
[----:B------:R-:W-:Y:S01]  /*0840*/  VIMNMX.RELU R26, PT, PT, R22, R27, PT ;  /* 0x0000001b161a7248 */ /* 0x000fe20003fe1100 */
[----:B------:R-:W-:Y:S02]  /*0850*/  FADD R29, R4, -R29 ;  /* 0x8000001d041d7221 */ /* 0x000fe40000000000 */
[----:B------:R-:W-:Y:S02]  /*0860*/  FADD R2, R25, -R2 ;  /* 0x8000000219027221 */ /* 0x000fe40000000000 */
[----:B------:R-:W-:-:S02]  /*0870*/  FMUL R24, R29, R29 ;  /* 0x0000001d1d187220 */ /* 0x000fc40000400000 */
[----:B0-----:R-:W-:Y:S02]  /*0880*/  FMUL R9, R2, R2 ;  /* 0x0000000202097220 */ /* 0x001fe40000400000 */
[----:B------:R-:W-:Y:S01]  /*0890*/  FMUL R4, R29, R24 ;  /* 0x000000181d047220 */ /* 0x000fe20000400000 */
[----:B------:R-:W-:Y:S01]  /*08a0*/  FADD R6, R24, R24 ;  /* 0x0000001818067221 */ /* 0x000fe20000000000 */
[----:B------:R-:W-:Y:S02]  /*08b0*/  FMUL R20, R2, R9 ;  /* 0x0000000902147220 */ /* 0x000fe40000400000 */
[C---:B------:R-:W-:Y:S01]  /*08c0*/  FMUL R19, R4.reuse, 0.5 ;  /* 0x3f00000004137820 */ /* 0x040fe20000400000 */
[----:B------:R-:W-:Y:S01]  /*08d0*/  FMUL R25, R4, 1.5 ;  /* 0x3fc0000004197820 */ /* 0x000fe20000400000 */
[----:B------:R-:W-:Y:S02]  /*08e0*/  FMUL R8, R20, 0.5 ;  /* 0x3f00000014087820 */ /* 0x000fe40000400000 */
[C---:B------:R-:W-:Y:S01]  /*08f0*/  FADD R4, R24.reuse, -R19 ;  /* 0x8000001318047221 */ /* 0x040fe20000000000 */
[----:B------:R-:W-:Y:S01]  /*0900*/  FADD R6, -R25, R6 ;  /* 0x0000000619067221 */ /* 0x000fe20000000100 */
[----:B-1----:R-:W-:Y:S01]  /*0910*/  FFMA R10, R24, -2.5, R25 ;  /* 0xc0200000180a7823 */ /* 0x002fe20000000019 */
[----:B--2---:R-:W-:Y:S01]  /*0920*/  FADD R17, R9, -R8 ;  /* 0x8000000809117221 */ /* 0x004fe20000000000 */
[C---:B------:R-:W-:Y:S01]  /*0930*/  FFMA R4, R29.reuse, -0.5, R4 ;  /* 0xbf0000001d047823 */ /* 0x040fe20000000004 */
[----:B------:R-:W-:Y:S01]  /*0940*/  FFMA R6, R29, 0.5, R6 ;  /* 0x3f0000001d067823 */ /* 0x000fe20000000006 */
[----:B------:R-:W-:Y:S01]  /*0950*/  FADD R10, R10, 1 ;  /* 0x3f8000000a0a7421 */ /* 0x000fe20000000000 */
[----:B---3--:R-:W-:-:S02]  /*0960*/  FSETP.NAN.AND P0, PT, |R18|, |R18|, PT ;  /* 0x400000121200720b */ /* 0x008fc40003f08200 */
[C---:B----4-:R-:W-:Y:S02]  /*0970*/  FSETP.NAN.AND P1, PT, |R15|.reuse, |R15|, PT ;  /* 0x4000000f0f00720b */ /* 0x050fe40003f28200 */
[----:B------:R-:W-:Y:S02]  /*0980*/  FSEL R25, R18, UR6, !P0 ;  /* 0x0000000612197c08 */ /* 0x000fe4000c000000 */
[----:B------:R-:W-:Y:S01]  /*0990*/  FSEL R29, R15, UR6, !P1 ;  /* 0x000000060f1d7c08 */ /* 0x000fe2000c800000 */
[----:B------:R-:W-:Y:S01]  /*09a0*/  FFMA R15, R2, -0.5, R17 ;  /* 0xbf000000020f7823 */ /* 0x000fe20000000011 */
[C---:B-----5:R-:W-:Y:S01]  /*09b0*/  FSETP.NAN.AND P0, PT, |R11|.reuse, |R11|, PT ;  /* 0x4000000b0b00720b */ /* 0x060fe20003f08200 */
[----:B------:R-:W-:Y:S02]  /*09c0*/  FMUL R18, R4, R25 ;  /* 0x0000001904127220 */ /* 0x000fe40000400000 */
[----:B------:R-:W-:Y:S01]  /*09d0*/  FMUL R29, R10, R29 ;  /* 0x0000001d0a1d7220 */ /* 0x000fe20000400000 */
[----:B------:R-:W-:Y:S01]  /*09e0*/  FSEL R17, R11, UR6, !P0 ;  /* 0x000000060b117c08 */ /* 0x000fe2000c000000 */
[----:B------:R-:W-:Y:S01]  /*09f0*/  FFMA R18, R15, R18, RZ ;  /* 0x000000120f127223 */ /* 0x000fe200000000ff */
[----:B------:R-:W-:Y:S01]  /*0a00*/  FFMA R11, R24, -0.5, R19 ;  /* 0xbf000000180b7823 */ /* 0x000fe20000000013 */
[----:B------:R-:W-:-:S02]  /*0a10*/  FSETP.NAN.AND P1, PT, |R16|, |R16|, PT ;  /* 0x400000101000720b */ /* 0x000fc40003f28200 */
[----:B------:R-:W-:Y:S01]  /*0a20*/  FFMA R18, R15, R29, R18 ;  /* 0x0000001d0f127223 */ /* 0x000fe20000000012 */
[----:B------:R-:W-:Y:S01]  /*0a30*/  FMUL R17, R6, R17 ;  /* 0x0000001106117220 */ /* 0x000fe20000400000 */
[----:B------:R-:W-:-:S03]  /*0a40*/  FSEL R16, R16, UR6, !P1 ;  /* 0x0000000610107c08 */ /* 0x000fc6000c800000 */
[----:B------:R-:W-:Y:S01]  /*0a50*/  FFMA R18, R15, R17, R18 ;  /* 0x000000110f127223 */ /* 0x000fe20000000012 */
[----:B------:R-:W-:Y:S02]  /*0a60*/  IMAD R17, R26, R14, R21 ;  /* 0x0000000e1a117224 */ /* 0x000fe400078e0215 */
[----:B------:R-:W-:-:S04]  /*0a70*/  FMUL R19, R11, R16 ;  /* 0x000000100b137220 */ /* 0x000fc80000400000 */
[----:B------:R-:W-:Y:S01]  /*0a80*/  FFMA R28, R15, R19, R18 ;  /* 0x000000130f1c7223 */ /* 0x000fe20000000012 */
[----:B------:R-:W-:Y:S02]  /*0a90*/  IMAD R15, R26, R14, R23 ;  /* 0x0000000e1a0f7224 */ /* 0x000fe400078e0217 */
[----:B------:R-:W-:-:S04]  /*0aa0*/  IMAD.WIDE R18, R17, 0x4, R12 ;  /* 0x0000000411127825 */ /* 0x000fc800078e020c */
[----:B------:R-:W-:Y:S02]  /*0ab0*/  IMAD.WIDE R16, R15, 0x4, R12 ;  /* 0x000000040f107825 */ /* 0x000fe400078e020c */
[----:B------:R-:W2:Y:S02]  /*0ac0*/  LDG.E R18, desc[UR4][R18.64] ;  /* 0x0000000412127981 */ /* 0x000ea4000c1e1900 */
[----:B------:R-:W-:Y:S02]  /*0ad0*/  IMAD R25, R26, R14, R5 ;  /* 0x0000000e1a197224 */ /* 0x000fe400078e0205 */
[----:B------:R-:W3:Y:S02]  /*0ae0*/  LDG.E R16, desc[UR4][R16.64] ;  /* 0x0000000410107981 */ /* 0x000ee4000c1e1900 */
[----:B------:R-:W-:-:S06]  /*0af0*/  IMAD.WIDE R24, R25, 0x4, R12 ;  /* 0x0000000419187825 */ /* 0x000fcc00078e020c */
[----:B------:R0:W4:Y:S01]  /*0b00*/  LDG.E R24, desc[UR4][R24.64] ;  /* 0x0000000418187981 */ /* 0x000122000c1e1900 */
[----:B------:R-:W-:-:S04]  /*0b10*/  FMUL R29, R20, 1.5 ;  /* 0x3fc00000141d7820 */ /* 0x000fc80000400000 */
[----:B------:R-:W-:-:S04]  /*0b20*/  FFMA R15, R9, -2.5, R29 ;  /* 0xc0200000090f7823 */ /* 0x000fc8000000001d */
[----:B------:R-:W-:Y:S01]  /*0b30*/  FADD R15, R15, 1 ;  /* 0x3f8000000f0f7421 */ /* 0x000fe20000000000 */
[----:B0-----:R-:W-:Y:S02]  /*0b40*/  VIADDMNMX.RELU R25, R22, 0x2, R27, PT ;  /* 0x0000000216197846 */ /* 0x001fe4000380111b */
[----:B--2---:R-:W-:Y:S02]  /*0b50*/  FSETP.NAN.AND P0, PT, |R18|, |R18|, PT ;  /* 0x400000121200720b */ /* 0x004fe40003f08200 */
[----:B---3--:R-:W-:Y:S02]  /*0b60*/  FSETP.NAN.AND P1, PT, |R16|, |R16|, PT ;  /* 0x400000101000720b */ /* 0x008fe40003f28200 */
[----:B------:R-:W-:Y:S01]  /*0b70*/  FSEL R20, R18, UR6, !P0 ;  /* 0x0000000612147c08 */ /* 0x000fe2000c000000 */
[----:B------:R-:W-:Y:S01]  /*0b80*/  FADD R18, R9, R9 ;  /* 0x0000000909127221 */ /* 0x000fe20000000000 */
[----:B------:R-:W-:-:S03]  /*0b90*/  FSEL R17, R16, UR6, !P1 ;  /* 0x0000000610117c08 */ /* 0x000fc6000c800000 */
[----:B------:R-:W-:Y:S01]  /*0ba0*/  FMUL R20, R4, R20 ;  /* 0x0000001404147220 */ /* 0x000fe20000400000 */
[----:B----4-:R-:W-:Y:S01]  /*0bb0*/  FSETP.NAN.AND P0, PT, |R24|, |R24|, PT ;  /* 0x400000181800720b */ /* 0x010fe20003f08200 */
[----:B------:R-:W-:Y:S02]  /*0bc0*/  FMUL R17, R10, R17 ;  /* 0x000000110a117220 */ /* 0x000fe40000400000 */
[----:B------:R-:W-:Y:S01]  /*0bd0*/  FFMA R20, R15, R20, R28 ;  /* 0x000000140f147223 */ /* 0x000fe2000000001c */
[----:B------:R-:W-:-:S03]  /*0be0*/  FSEL R19, R24, UR6, !P0 ;  /* 0x0000000618137c08 */ /* 0x000fc6000c000000 */
[----:B------:R-:W-:Y:S01]  /*0bf0*/  FFMA R24, R15, R17, R20 ;  /* 0x000000110f187223 */ /* 0x000fe20000000014 */
[----:B------:R-:W-:Y:S01]  /*0c00*/  VIADDMNMX.RELU R20, R22, 0x1, R27, PT ;  /* 0x0000000116147846 */ /* 0x000fe2000380111b */
[----:B------:R-:W-:Y:S01]  /*0c10*/  FMUL R19, R6, R19 ;  /* 0x0000001306137220 */ /* 0x000fe20000400000 */
[-C--:B------:R-:W-:Y:S02]  /*0c20*/  IMAD R17, R26, R14.reuse, R7 ;  /* 0x0000000e1a117224 */ /* 0x080fe400078e0207 */
[----:B------:R-:W-:Y:S01]  /*0c30*/  FADD R27, -R29, R18 ;  /* 0x000000121d1b7221 */ /* 0x000fe20000000100 */
[----:B------:R-:W-:Y:S01]  /*0c40*/  FFMA R24, R15, R19, R24 ;  /* 0x000000130f187223 */ /* 0x000fe20000000018 */
[----:B------:R-:W-:Y:S02]  /*0c50*/  IMAD R19, R20, R14, R21 ;  /* 0x0000000e14137224 */ /* 0x000fe400078e0215 */
[----:B------:R-:W-:-:S04]  /*0c60*/  IMAD.WIDE R16, R17, 0x4, R12 ;  /* 0x0000000411107825 */ /* 0x000fc800078e020c */
[----:B------:R-:W-:Y:S01]  /*0c70*/  IMAD.WIDE R28, R19, 0x4, R12 ;  /* 0x00000004131c7825 */ /* 0x000fe200078e020c */
[----:B------:R0:W2:Y:S03]  /*0c80*/  LDG.E R26, desc[UR4][R16.64] ;  /* 0x00000004101a7981 */ /* 0x0000a6000c1e1900 */
[CC--:B------:R-:W-:Y:S02]  /*0c90*/  IMAD R19, R20.reuse, R14.reuse, R23 ;  /* 0x0000000e14137224 */ /* 0x0c0fe400078e0217 */
[----:B------:R-:W3:Y:S01]  /*0ca0*/  LDG.E R28, desc[UR4][R28.64] ;  /* 0x000000041c1c7981 */ /* 0x000ee2000c1e1900 */
[----:B------:R-:W-:Y:S02]  /*0cb0*/  IMAD R22, R20, R14, R5 ;  /* 0x0000000e14167224 */ /* 0x000fe400078e0205 */
[----:B------:R-:W-:-:S04]  /*0cc0*/  IMAD.WIDE R18, R19, 0x4, R12 ;  /* 0x0000000413127825 */ /* 0x000fc800078e020c */
[----:B0-----:R-:W-:Y:S01]  /*0cd0*/  IMAD.WIDE R16, R22, 0x4, R12 ;  /* 0x0000000416107825 */ /* 0x001fe200078e020c */
[----:B------:R0:W4:Y:S03]  /*0ce0*/  LDG.E R29, desc[UR4][R18.64] ;  /* 0x00000004121d7981 */ /* 0x000126000c1e1900 */
[-C--:B------:R-:W-:Y:S02]  /*0cf0*/  IMAD R20, R20, R14.reuse, R7 ;  /* 0x0000000e14147224 */ /* 0x080fe400078e0207 */
[CC--:B------:R-:W-:Y:S01]  /*0d00*/  IMAD R21, R25.reuse, R14.reuse, R21 ;  /* 0x0000000e19157224 */ /* 0x0c0fe200078e0215 */
[----:B------:R-:W5:Y:S01]  /*0d10*/  LDG.E R16, desc[UR4][R16.64] ;  /* 0x0000000410107981 */ /* 0x000f62000c1e1900 */
[----:B------:R-:W-:Y:S02]  /*0d20*/  IMAD R23, R25, R14, R23 ;  /* 0x0000000e19177224 */ /* 0x000fe400078e0217 */
[----:B0-----:R-:W-:-:S04]  /*0d30*/  IMAD.WIDE R18, R20, 0x4, R12 ;  /* 0x0000000414127825 */ /* 0x001fc800078e020c */
[--C-:B------:R-:W-:Y:S02]  /*0d40*/  IMAD.WIDE R20, R21, 0x4, R12.reuse ;  /* 0x0000000415147825 */ /* 0x100fe400078e020c */
[----:B------:R-:W5:Y:S02]  /*0d50*/  LDG.E R18, desc[UR4][R18.64] ;  /* 0x0000000412127981 */ /* 0x000f64000c1e1900 */
[----:B------:R-:W-:Y:S02]  /*0d60*/  IMAD.WIDE R22, R23, 0x4, R12 ;  /* 0x0000000417167825 */ /* 0x000fe400078e020c */
[----:B------:R0:W5:Y:S02]  /*0d70*/  LDG.E R17, desc[UR4][R20.64] ;  /* 0x0000000414117981 */ /* 0x000164000c1e1900 */
[CC--:B------:R-:W-:Y:S02]  /*0d80*/  IMAD R5, R25.reuse, R14.reuse, R5 ;  /* 0x0000000e19057224 */ /* 0x0c0fe400078e0205 */
[----:B------:R-:W-:Y:S01]  /*0d90*/  IMAD R7, R25, R14, R7 ;  /* 0x0000000e19077224 */ /* 0x000fe200078e0207 */
[----:B------:R-:W5:Y:S01]  /*0da0*/  LDG.E R22, desc[UR4][R22.64] ;  /* 0x0000000416167981 */ /* 0x000f62000c1e1900 */
[----:B0-----:R-:W-:-:S04]  /*0db0*/  IMAD.WIDE R20, R5, 0x4, R12 ;  /* 0x0000000405147825 */ /* 0x001fc800078e020c */
[----:B------:R-:W-:Y:S01]  /*0dc0*/  IMAD.WIDE R12, R7, 0x4, R12 ;  /* 0x00000004070c7825 */ /* 0x000fe200078e020c */
[----:B------:R-:W5:Y:S05]  /*0dd0*/  LDG.E R5, desc[UR4][R20.64] ;  /* 0x0000000414057981 */ /* 0x000f6a000c1e1900 */
[----:B------:R-:W5:Y:S01]  /*0de0*/  LDG.E R12, desc[UR4][R12.64] ;  /* 0x000000040c0c7981 */ /* 0x000f62000c1e1900 */
[----:B------:R-:W-:Y:S01]  /*0df0*/  FFMA R27, R2, 0.5, R27 ;  /* 0x3f000000021b7823 */ /* 0x000fe2000000001b */
[----:B------:R-:W-:Y:S01]  /*0e00*/  FFMA R8, R9, -0.5, R8 ;  /* 0xbf00000009087823 */ /* 0x000fe20000000008 */
[----:B--2---:R-:W-:-:S04]  /*0e10*/  FSETP.NAN.AND P0, PT, |R26|, |R26|, PT ;  /* 0x4000001a1a00720b */ /* 0x004fc80003f08200 */
[----:B------:R-:W-:Y:S02]  /*0e20*/  FSEL R26, R26, UR6, !P0 ;  /* 0x000000061a1a7c08 */ /* 0x000fe4000c000000 */
[----:B---3--:R-:W-:-:S03]  /*0e30*/  FSETP.NAN.AND P0, PT, |R28|, |R28|, PT ;  /* 0x4000001c1c00720b */ /* 0x008fc60003f08200 */
[----:B------:R-:W-:Y:S01]  /*0e40*/  FMUL R26, R11, R26 ;  /* 0x0000001a0b1a7220 */ /* 0x000fe20000400000 */
[----:B------:R-:W-:-:S03]  /*0e50*/  FSEL R7, R28, UR6, !P0 ;  /* 0x000000061c077c08 */ /* 0x000fc6000c000000 */
[----:B------:R-:W-:Y:S01]  /*0e60*/  FFMA R24, R15, R26, R24 ;  /* 0x0000001a0f187223 */ /* 0x000fe20000000018 */
[----:B----4-:R-:W-:Y:S01]  /*0e70*/  FSETP.NAN.AND P1, PT, |R29|, |R29|, PT ;  /* 0x4000001d1d00720b */ /* 0x010fe20003f28200 */
[----:B------:R-:W-:Y:S01]  /*0e80*/  FMUL R7, R4, R7 ;  /* 0x0000000704077220 */ /* 0x000fe20000400000 */
[----:B-----5:R-:W-:-:S03]  /*0e90*/  FSETP.NAN.AND P0, PT, |R16|, |R16|, PT ;  /* 0x400000101000720b */ /* 0x020fc60003f08200 */
[----:B------:R-:W-:Y:S01]  /*0ea0*/  FFMA R24, R27, R7, R24 ;  /* 0x000000071b187223 */ /* 0x000fe20000000018 */
[----:B------:R-:W-:Y:S02]  /*0eb0*/  FSEL R29, R29, UR6, !P1 ;  /* 0x000000061d1d7c08 */ /* 0x000fe4000c800000 */
[----:B------:R-:W-:-:S03]  /*0ec0*/  FSEL R7, R16, UR6, !P0 ;  /* 0x0000000610077c08 */ /* 0x000fc6000c000000 */
[----:B------:R-:W-:Y:S02]  /*0ed0*/  FMUL R29, R10, R29 ;  /* 0x0000001d0a1d7220 */ /* 0x000fe40000400000 */
[----:B------:R-:W-:Y:S02]  /*0ee0*/  FMUL R7, R6, R7 ;  /* 0x0000000706077220 */ /* 0x000fe40000400000 */
[----:B------:R-:W-:Y:S01]  /*0ef0*/  FFMA R24, R27, R29, R24 ;  /* 0x0000001d1b187223 */ /* 0x000fe20000000018 */
[----:B------:R-:W-:-:S03]  /*0f00*/  FSETP.NAN.AND P0, PT, |R18|, |R18|, PT ;  /* 0x400000121200720b */ /* 0x000fc60003f08200 */
[----:B------:R-:W-:Y:S01]  /*0f10*/  FFMA R24, R27, R7, R24 ;  /* 0x000000071b187223 */ /* 0x000fe20000000018 */
[C---:B------:R-:W-:Y:S02]  /*0f20*/  FSETP.NAN.AND P1, PT, |R17|.reuse, |R17|, PT ;  /* 0x400000111100720b */ /* 0x040fe40003f28200 */
[----:B------:R-:W-:Y:S02]  /*0f30*/  FSEL R18, R18, UR6, !P0 ;  /* 0x0000000612127c08 */ /* 0x000fe4000c000000 */
[----:B------:R-:W-:Y:S02]  /*0f40*/  FSEL R17, R17, UR6, !P1 ;  /* 0x0000000611117c08 */ /* 0x000fe4000c800000 */
[----:B------:R-:W-:Y:S01]  /*0f50*/  FSETP.NAN.AND P0, PT, |R22|, |R22|, PT ;  /* 0x400000161600720b */ /* 0x000fe20003f08200 */
[----:B------:R-:W-:Y:S02]  /*0f60*/  FMUL R18, R11, R18 ;  /* 0x000000120b127220 */ /* 0x000fe40000400000 */
[----:B------:R-:W-:Y:S01]  /*0f70*/  FMUL R17, R4, R17 ;  /* 0x0000001104117220 */ /* 0x000fe20000400000 */
[----:B------:R-:W-:Y:S01]  /*0f80*/  FSEL R7, R22, UR6, !P0 ;  /* 0x0000000616077c08 */ /* 0x000fe2000c000000 */
[----:B------:R-:W-:Y:S01]  /*0f90*/  FFMA R27, R27, R18, R24 ;  /* 0x000000121b1b7223 */ /* 0x000fe20000000018 */
[----:B------:R-:W-:-:S03]  /*0fa0*/  FSETP.NAN.AND P1, PT, |R5|, |R5|, PT ;  /* 0x400000050500720b */ /* 0x000fc60003f28200 */
[----:B------:R-:W-:Y:S01]  /*0fb0*/  FFMA R17, R8, R17, R27 ;  /* 0x0000001108117223 */ /* 0x000fe2000000001b */
[----:B------:R-:W-:Y:S01]  /*0fc0*/  FMUL R7, R10, R7 ;  /* 0x000000070a077220 */ /* 0x000fe20000400000 */
[----:B------:R-:W-:Y:S02]  /*0fd0*/  FSEL R5, R5, UR6, !P1 ;  /* 0x0000000605057c08 */ /* 0x000fe4000c800000 */
[----:B------:R-:W-:Y:S01]  /*0fe0*/  FSETP.NAN.AND P0, PT, |R12|, |R12|, PT ;  /* 0x4000000c0c00720b */ /* 0x000fe20003f08200 */
[----:B------:R-:W-:Y:S02]  /*0ff0*/  FFMA R7, R8, R7, R17 ;  /* 0x0000000708077223 */ /* 0x000fe40000000011 */
[----:B------:R-:W-:Y:S01]  /*1000*/  FMUL R6, R6, R5 ;  /* 0x0000000506067220 */ /* 0x000fe20000400000 */
[----:B------:R-:W-:-:S03]  /*1010*/  FSEL R12, R12, UR6, !P0 ;  /* 0x000000060c0c7c08 */ /* 0x000fc6000c000000 */
[----:B------:R-:W-:Y:S02]  /*1020*/  FFMA R7, R8, R6, R7 ;  /* 0x0000000608077223 */ /* 0x000fe40000000007 */
[----:B------:R-:W-:-:S04]  /*1030*/  FMUL R12, R11, R12 ;  /* 0x0000000c0b0c7220 */ /* 0x000fc80000400000 */
[----:B------:R-:W-:-:S07]  /*1040*/  FFMA R6, R8, R12, R7 ;  /* 0x0000000c08067223 */ /* 0x000fce0000000007 */
.L_x_49:
[----:B------:R-:W-:Y:S05]  /*1050*/  BSYNC.RECONVERGENT B0 ;  /* 0x0000000000007941 */ /* 0x000fea0003800200 */
.L_x_48:
[----:B------:R-:W0:Y:S01]  /*1060*/  LDC.64 R4, c[0x0][0x388] ;  /* 0x0000e200ff047b82 */ /* 0x000e220000000a00 */
[----:B------:R-:W1:Y:S02]  /*1070*/  LDCU UR6, c[0x0][0x398] ;  /* 0x00007300ff0677ac */ /* 0x000e640008000800 */
[----:B-1----:R-:W-:-:S04]  /*1080*/  IMAD R3, R0, UR6, R3 ;  /* 0x0000000600037c24 */ /* 0x002fc8000f8e0203 */
[----:B0-----:R-:W-:-:S05]  /*1090*/  IMAD.WIDE R2, R3, 0x4, R4 ;  /* 0x0000000403027825 */ /* 0x001fca00078e0204 */
[----:B------:R-:W-:Y:S01]  /*10a0*/  STG.E desc[UR4][R2.64], R6 ;  /* 0x0000000602007986 */ /* 0x000fe2000c101904 */
[----:B------:R-:W-:Y:S05]  /*10b0*/  EXIT ;  /* 0x000000000000794d */ /* 0x000fea0003800000 */
        .weak           $__internal_1_$__cuda_sm3x_div_rn_noftz_f32_slowpath
        .type           $__internal_1_$__cuda_sm3x_div_rn_noftz_f32_slowpath,@function
        .size           $__internal_1_$__cuda_sm3x_div_rn_noftz_f32_slowpath,(.L_x_63 - $__internal_1_$__cuda_sm3x_div_rn_noftz_f32_slowpath)
$__internal_1_$__cuda_sm3x_div_rn_noftz_f32_slowpath:
        /* <DEDUP_REMOVED lines=34> */
.L_x_51:
[----:B------:R-:W-:Y:S01]  /*12e0*/  LEA R12, R11, 0xc0800000, 0x17 ;  /* 0xc08000000b0c7811 */ /* 0x000fe200078eb8ff */
[----:B------:R-:W-:Y:S03]  /*12f0*/  BSSY.RECONVERGENT B2, `(.L_x_56) ;  /* 0x0000036000027945 */ /* 0x000fe60003800200 */
[----:B------:R-:W-:Y:S02]  /*1300*/  IADD3 R13, PT, PT, -R12, R5, RZ ;  /* 0x000000050c0d7210 */ /* 0x000fe40007ffe1ff */
[----:B------:R-:W-:Y:S02]  /*1310*/  IADD3 R12, PT, PT, R14, -0x7f, RZ ;  /* 0xffffff810e0c7810 */ /* 0x000fe40007ffe0ff */
[----:B------:R0:W1:Y:S01]  /*1320*/  MUFU.RCP R5, R13 ;  /* 0x0000000d00057308 */ /* 0x0000620000001000 */
[----:B------:R-:W-:Y:S02]  /*1330*/  FADD.FTZ R15, -R13, -RZ ;  /* 0x800000ff0d0f7221 */ /* 0x000fe40000010100 */
[C---:B------:R-:W-:Y:S01]  /*1340*/  IMAD R2, R12.reuse, -0x800000, R2 ;  /* 0xff8000000c027824 */ /* 0x040fe200078e0202 */
[----:B0-----:R-:W-:-:S04]  /*1350*/  IADD3 R13, PT, PT, R12, 0x7f, -R11 ;  /* 0x0000007f0c0d7810 */ /* 0x001fc80007ffe80b */
[----:B------:R-:W-:Y:S01]  /*1360*/  IADD3 R13, PT, PT, R13, R10, RZ ;  /* 0x0000000a0d0d7210 */ /* 0x000fe20007ffe0ff */
[----:B-1----:R-:W-:-:S04]  /*1370*/  FFMA R14, R5, R15, 1 ;  /* 0x3f800000050e7423 */ /* 0x002fc8000000000f */
        /* <DEDUP_REMOVED lines=19> */
[CCC-:B------:R-:W-:Y:S01]  /*14b0*/  FFMA.RZ R10, R5.reuse, R15.reuse, R16.reuse ;  /* 0x0000000f050a7223 */ /* 0x1c0fe2000000c010 */
[C---:B------:R-:W-:Y:S02]  /*14c0*/  IADD3 R12, PT, PT, R14.reuse, 0x20, RZ ;  /* 0x000000200e0c7810 */ /* 0x040fe40007ffe0ff */
[----:B------:R-:W-:Y:S02]  /*14d0*/  ISETP.NE.AND P2, PT, R14, RZ, PT ;  /* 0x000000ff0e00720c */ /* 0x000fe40003f45270 */
[----:B------:R-:W-:Y:S01]  /*14e0*/  LOP3.LUT R11, R10, 0x7fffff, RZ, 0xc0, !PT ;  /* 0x007fffff0a0b7812 */ /* 0x000fe200078ec0ff */
[CCC-:B------:R-:W-:Y:S01]  /*14f0*/  FFMA.RP R10, R5.reuse, R15.reuse, R16.reuse ;  /* 0x0000000f050a7223 */ /* 0x1c0fe20000008010 */
[----:B------:R-:W-:Y:S01]  /*1500*/  FFMA.RM R5, R5, R15, R16 ;  /* 0x0000000f05057223 */ /* 0x000fe20000004010 */
        /* <DEDUP_REMOVED lines=16> */
.L_x_58:
[----:B------:R-:W-:-:S04]  /*1610*/  LOP3.LUT R2, R2, 0x80000000, RZ, 0xc0, !PT ;  /* 0x8000000002027812 */ /* 0x000fc800078ec0ff */
[----:B------:R-:W-:Y:S01]  /*1620*/  LOP3.LUT R2, R2, 0x7f800000, RZ, 0xfc, !PT ;  /* 0x7f80000002027812 */ /* 0x000fe200078efcff */
[----:B------:R-:W-:Y:S06]  /*1630*/  BRA `(.L_x_59) ;  /* 0x0000000000047947 */ /* 0x000fec0003800000 */
.L_x_57:
[----:B------:R-:W-:-:S07]  /*1640*/  LEA R2, R13, R2, 0x17 ;  /* 0x000000020d027211 */ /* 0x000fce00078eb8ff */
.L_x_59:
[----:B------:R-:W-:Y:S05]  /*1650*/  BSYNC.RECONVERGENT B2 ;  /* 0x0000000000027941 */ /* 0x000fea0003800200 */
.L_x_56:
[----:B------:R-:W-:Y:S05]  /*1660*/  BRA `(.L_x_60) ;  /* 0x0000000000207947 */ /* 0x000fea0003800000 */
.L_x_55:
[----:B------:R-:W-:-:S04]  /*1670*/  LOP3.LUT R2, R5, 0x80000000, R2, 0x48, !PT ;  /* 0x8000000005027812 */ /* 0x000fc800078e4802 */
[----:B------:R-:W-:Y:S01]  /*1680*/  LOP3.LUT R2, R2, 0x7f800000, RZ, 0xfc, !PT ;  /* 0x7f80000002027812 */ /* 0x000fe200078efcff */
[----:B------:R-:W-:Y:S06]  /*1690*/  BRA `(.L_x_60) ;  /* 0x0000000000147947 */ /* 0x000fec0003800000 */
.L_x_54:
[----:B------:R-:W-:Y:S01]  /*16a0*/  LOP3.LUT R2, R5, 0x80000000, R2, 0x48, !PT ;  /* 0x8000000005027812 */ /* 0x000fe200078e4802 */
[----:B------:R-:W-:Y:S06]  /*16b0*/  BRA `(.L_x_60) ;  /* 0x00000000000c7947 */ /* 0x000fec0003800000 */
.L_x_53:
[----:B------:R-:W0:Y:S01]  /*16c0*/  MUFU.RSQ R2, -QNAN ;  /* 0xffc0000000027908 */ /* 0x000e220000001400 */
[----:B------:R-:W-:Y:S05]  /*16d0*/  BRA `(.L_x_60) ;  /* 0x0000000000047947 */ /* 0x000fea0003800000 */
.L_x_52:
[----:B------:R-:W-:-:S07]  /*16e0*/  FADD.FTZ R2, R2, R5 ;  /* 0x0000000502027221 */ /* 0x000fce0000010000 */
.L_x_60:
[----:B------:R-:W-:Y:S05]  /*16f0*/  BSYNC.RECONVERGENT B1 ;  /* 0x0000000000017941 */ /* 0x000fea0003800200 */
.L_x_50:
[----:B------:R-:W-:Y:S01]  /*1700*/  HFMA2 R11, -RZ, RZ, 0, 0 ;  /* 0x00000000ff0b7431 */ /* 0x000fe200000001ff */
[----:B------:R-:W-:-:S04]  /*1710*/  MOV R10, R8 ;  /* 0x00000008000a7202 */ /* 0x000fc80000000f00 */
[----:B0-----:R-:W-:Y:S05]  /*1720*/  RET.REL.NODEC R10 `(_ZN6oscean13interpolation3gpu4cuda26bicubicInterpolationKernelEPKfPfiiiifffff) ;  /* 0xffffffe80a347950 */ /* 0x001fea0003c3ffff */
.L_x_61:
        /* <DEDUP_REMOVED lines=13> */
.L_x_63:


//--------------------- .nv.shared._ZN6oscean13interpolation3gpu4cuda35bicubicInterpolationOptimizedKernelEPKfPfiiiifffff --------------------------
	.section	.nv.shared._ZN6oscean13interpolation3gpu4cuda35bicubicInterpolationOptimizedKernelEPKfPfiiiifffff,"aw",@nobits
	.sectionflags	@""
	.align	4
.nv.shared._ZN6oscean13interpolation3gpu4cuda35bicubicInterpolationOptimizedKernelEPKfPfiiiifffff:
	.zero		2960


//--------------------- .nv.shared.reserved.0     --------------------------
	.section	.nv.shared.reserved.0,"aw",@nobits
	.weak		__nv_reservedSMEM_offset_0_alias
	.size		__nv_reservedSMEM_offset_0_alias, 0, 64
	.other		__nv_reservedSMEM_offset_0_alias,@"STO_CUDA_RESERVED_SHARED STV_DEFAULT"
__nv_reservedSMEM_offset_0_alias:
	.zero		0
	.zero		64


//--------------------- .nv.constant0._ZN6oscean13interpolation3gpu4cuda35bicubicInterpolationOptimizedKernelEPKfPfiiiifffff --------------------------
	.section	.nv.constant0._ZN6oscean13interpolation3gpu4cuda35bicubicInterpolationOptimizedKernelEPKfPfiiiifffff,"a",@progbits
	.sectionflags	@""
	.align	4
.nv.constant0._ZN6oscean13interpolation3gpu4cuda35bicubicInterpolationOptimizedKernelEPKfPfiiiifffff:
	.zero		948


//--------------------- .nv.constant0._ZN6oscean13interpolation3gpu4cuda26bicubicInterpolationKernelEPKfPfiiiifffff --------------------------
	.section	.nv.constant0._ZN6oscean13interpolation3gpu4cuda26bicubicInterpolationKernelEPKfPfiiiifffff,"a",@progbits
	.sectionflags	@""
	.align	4
.nv.constant0._ZN6oscean13interpolation3gpu4cuda26bicubicInterpolationKernelEPKfPfiiiifffff:
	.zero		948


//--------------------- SYMBOLS --------------------------

	.type		.nv.reservedSmem.offset0,@object
	.size		.nv.reservedSmem.offset0,0x4
	.type		.nv.reservedSmem.cap,@object
	.size		.nv.reservedSmem.cap,0x4
